//
// Generated by NVIDIA NVVM Compiler
//
// Compiler Build ID: CL-36424714
// Cuda compilation tools, release 13.0, V13.0.88
// Based on NVVM 20.0.0
//

.version 9.0
.target sm_100
.address_size 64

	// .globl	_Z16tanh_impl_KernelPdiS_
.func  (.param .b64 func_retval0) __internal_accurate_pow
(
	.param .b64 __internal_accurate_pow_param_0
)
;

.visible .entry _Z16tanh_impl_KernelPdiS_(
	.param .u64 .ptr .align 1 _Z16tanh_impl_KernelPdiS__param_0,
	.param .u32 _Z16tanh_impl_KernelPdiS__param_1,
	.param .u64 .ptr .align 1 _Z16tanh_impl_KernelPdiS__param_2
)
{
	.reg .pred 	%p<27>;
	.reg .b32 	%r<26>;
	.reg .b64 	%rd<15>;
	.reg .b64 	%fd<64>;

	ld.param.u64 	%rd2, [_Z16tanh_impl_KernelPdiS__param_0];
	ld.param.u64 	%rd1, [_Z16tanh_impl_KernelPdiS__param_2];
	cvta.to.global.u64 	%rd3, %rd2;
	mov.u32 	%r7, %tid.x;
	mov.u32 	%r8, %ctaid.x;
	mov.u32 	%r9, %ntid.x;
	mad.lo.s32 	%r1, %r8, %r9, %r7;
	mul.wide.s32 	%rd4, %r1, 8;
	add.s64 	%rd5, %rd3, %rd4;
	ld.global.f64 	%fd1, [%rd5];
	mul.f64 	%fd19, %fd1, 0dC000000000000000;
	mov.f64 	%fd20, 0d4005BF0A8B145769;
	{
	.reg .b32 %temp; 
	mov.b64 	{%temp, %r2}, %fd20;
	}
	{
	.reg .b32 %temp; 
	mov.b64 	{%temp, %r3}, %fd19;
	}
	shr.u32 	%r10, %r3, 20;
	and.b32  	%r11, %r10, 2047;
	add.s32 	%r12, %r11, -1012;
	mov.b64 	%rd6, %fd19;
	shl.b64 	%rd7, %rd6, %r12;
	setp.eq.s64 	%p1, %rd7, -9223372036854775808;
	{ // callseq 0, 0
	.param .b64 param0;
	st.param.f64 	[param0], %fd19;
	.param .b64 retval0;
	call.uni (retval0), 
	__internal_accurate_pow, 
	(
	param0
	);
	ld.param.f64 	%fd21, [retval0];
	} // callseq 0
	setp.lt.s32 	%p2, %r2, 0;
	neg.f64 	%fd23, %fd21;
	selp.f64 	%fd24, %fd23, %fd21, %p1;
	selp.f64 	%fd25, %fd24, %fd21, %p2;
	cvt.rzi.f64.f64 	%fd26, %fd19;
	setp.neu.f64 	%p3, %fd19, %fd26;
	selp.f64 	%fd28, 0dFFF8000000000000, %fd25, %p3;
	selp.f64 	%fd62, %fd28, %fd25, %p2;
	add.f64 	%fd29, %fd19, 0d4005BF0A8B145769;
	{
	.reg .b32 %temp; 
	mov.b64 	{%temp, %r13}, %fd29;
	}
	and.b32  	%r4, %r13, 2146435072;
	setp.ne.s32 	%p4, %r4, 2146435072;
	mov.f64 	%fd60, %fd62;
	@%p4 bra 	$L__BB0_5;
	setp.num.f64 	%p5, %fd19, %fd19;
	@%p5 bra 	$L__BB0_3;
	mov.f64 	%fd31, 0d4005BF0A8B145769;
	add.rn.f64 	%fd60, %fd31, %fd19;
	bra.uni 	$L__BB0_5;
$L__BB0_3:
	abs.f64 	%fd30, %fd19;
	setp.neu.f64 	%p6, %fd30, 0d7FF0000000000000;
	mov.f64 	%fd60, %fd62;
	@%p6 bra 	$L__BB0_5;
	setp.lt.s32 	%p7, %r3, 0;
	selp.b32 	%r14, 0, 2146435072, %p7;
	mov.b32 	%r15, 0;
	mov.b64 	%fd60, {%r15, %r14};
$L__BB0_5:
	setp.lt.s32 	%p8, %r2, 0;
	neg.f64 	%fd32, %fd1;
	{
	.reg .b32 %temp; 
	mov.b64 	{%temp, %r5}, %fd32;
	}
	shr.u32 	%r16, %r5, 20;
	and.b32  	%r17, %r16, 2047;
	add.s32 	%r18, %r17, -1012;
	mov.b64 	%rd9, %fd32;
	shl.b64 	%rd10, %rd9, %r18;
	setp.eq.s64 	%p9, %rd10, -9223372036854775808;
	{ // callseq 1, 0
	.param .b64 param0;
	st.param.f64 	[param0], %fd32;
	.param .b64 retval0;
	call.uni (retval0), 
	__internal_accurate_pow, 
	(
	param0
	);
	ld.param.f64 	%fd33, [retval0];
	} // callseq 1
	neg.f64 	%fd35, %fd33;
	selp.f64 	%fd36, %fd35, %fd33, %p9;
	selp.f64 	%fd37, %fd36, %fd33, %p8;
	cvt.rzi.f64.f64 	%fd38, %fd32;
	setp.neu.f64 	%p10, %fd38, %fd32;
	selp.f64 	%fd40, 0dFFF8000000000000, %fd37, %p10;
	selp.f64 	%fd63, %fd40, %fd37, %p8;
	mov.f64 	%fd41, 0d4005BF0A8B145769;
	sub.f64 	%fd42, %fd41, %fd1;
	{
	.reg .b32 %temp; 
	mov.b64 	{%temp, %r19}, %fd42;
	}
	and.b32  	%r6, %r19, 2146435072;
	setp.ne.s32 	%p11, %r6, 2146435072;
	mov.f64 	%fd61, %fd63;
	@%p11 bra 	$L__BB0_10;
	setp.num.f64 	%p12, %fd1, %fd1;
	@%p12 bra 	$L__BB0_8;
	mov.f64 	%fd44, 0d4005BF0A8B145769;
	add.rn.f64 	%fd61, %fd44, %fd32;
	bra.uni 	$L__BB0_10;
$L__BB0_8:
	abs.f64 	%fd43, %fd1;
	setp.neu.f64 	%p13, %fd43, 0d7FF0000000000000;
	mov.f64 	%fd61, %fd63;
	@%p13 bra 	$L__BB0_10;
	setp.lt.s32 	%p14, %r5, 0;
	selp.b32 	%r20, 0, 2146435072, %p14;
	mov.b32 	%r21, 0;
	mov.b64 	%fd61, {%r21, %r20};
$L__BB0_10:
	setp.ne.s32 	%p15, %r4, 2146435072;
	setp.eq.f64 	%p16, %fd1, 0d0000000000000000;
	add.f64 	%fd45, %fd61, %fd61;
	selp.f64 	%fd46, 0d4000000000000000, %fd45, %p16;
	mov.f64 	%fd47, 0d3FF0000000000000;
	sub.f64 	%fd48, %fd47, %fd60;
	setp.eq.f64 	%p17, %fd19, 0d0000000000000000;
	selp.f64 	%fd49, 0d0000000000000000, %fd48, %p17;
	div.rn.f64 	%fd12, %fd49, %fd46;
	@%p15 bra 	$L__BB0_15;
	setp.num.f64 	%p18, %fd19, %fd19;
	@%p18 bra 	$L__BB0_13;
	mov.f64 	%fd51, 0d4005BF0A8B145769;
	add.rn.f64 	%fd62, %fd51, %fd19;
	bra.uni 	$L__BB0_15;
$L__BB0_13:
	abs.f64 	%fd50, %fd19;
	setp.neu.f64 	%p19, %fd50, 0d7FF0000000000000;
	@%p19 bra 	$L__BB0_15;
	setp.lt.s32 	%p20, %r3, 0;
	selp.b32 	%r22, 0, 2146435072, %p20;
	mov.b32 	%r23, 0;
	mov.b64 	%fd62, {%r23, %r22};
$L__BB0_15:
	setp.ne.s32 	%p21, %r6, 2146435072;
	@%p21 bra 	$L__BB0_20;
	setp.num.f64 	%p22, %fd1, %fd1;
	@%p22 bra 	$L__BB0_18;
	mov.f64 	%fd53, 0d4005BF0A8B145769;
	add.rn.f64 	%fd63, %fd53, %fd32;
	bra.uni 	$L__BB0_20;
$L__BB0_18:
	abs.f64 	%fd52, %fd1;
	setp.neu.f64 	%p23, %fd52, 0d7FF0000000000000;
	@%p23 bra 	$L__BB0_20;
	setp.lt.s32 	%p24, %r5, 0;
	selp.b32 	%r24, 0, 2146435072, %p24;
	mov.b32 	%r25, 0;
	mov.b64 	%fd63, {%r25, %r24};
$L__BB0_20:
	setp.eq.f64 	%p25, %fd1, 0d0000000000000000;
	setp.eq.f64 	%p26, %fd19, 0d0000000000000000;
	add.f64 	%fd54, %fd62, 0d3FF0000000000000;
	selp.f64 	%fd55, 0d4000000000000000, %fd54, %p26;
	cvta.to.global.u64 	%rd12, %rd1;
	add.f64 	%fd56, %fd63, %fd63;
	selp.f64 	%fd57, 0d4000000000000000, %fd56, %p25;
	div.rn.f64 	%fd58, %fd55, %fd57;
	div.rn.f64 	%fd59, %fd12, %fd58;
	add.s64 	%rd14, %rd12, %rd4;
	st.global.f64 	[%rd14], %fd59;
	ret;

}
.func  (.param .b64 func_retval0) __internal_accurate_pow(
	.param .b64 __internal_accurate_pow_param_0
)
{
	.reg .pred 	%p<8>;
	.reg .b32 	%r<46>;
	.reg .b32 	%f<3>;
	.reg .b64 	%fd<109>;

	ld.param.f64 	%fd10, [__internal_accurate_pow_param_0];
	mov.f64 	%fd11, 0d4005BF0A8B145769;
	{
	.reg .b32 %temp; 
	mov.b64 	{%temp, %r8}, %fd11;
	}
	{
	.reg .b32 %temp; 
	mov.b64 	{%r9, %temp}, %fd11;
	}
	shr.u32 	%r10, %r8, 20;
	setp.lt.u32 	%p1, %r8, 1048576;
	mov.f64 	%fd12, 0d4365BF0A8B145769;
	{
	.reg .b32 %temp; 
	mov.b64 	{%temp, %r11}, %fd12;
	}
	{
	.reg .b32 %temp; 
	mov.b64 	{%r12, %temp}, %fd12;
	}
	shr.u32 	%r13, %r11, 20;
	add.s32 	%r14, %r13, -54;
	selp.b32 	%r15, %r12, %r9, %p1;
	selp.b32 	%r16, %r11, %r8, %p1;
	selp.b32 	%r1, %r14, %r10, %p1;
	add.s32 	%r45, %r1, -1023;
	and.b32  	%r17, %r16, -2146435073;
	or.b32  	%r18, %r17, 1072693248;
	mov.b64 	%fd107, {%r15, %r18};
	setp.lt.u32 	%p2, %r18, 1073127583;
	@%p2 bra 	$L__BB1_2;
	{
	.reg .b32 %temp; 
	mov.b64 	{%r19, %temp}, %fd107;
	}
	{
	.reg .b32 %temp; 
	mov.b64 	{%temp, %r20}, %fd107;
	}
	add.s32 	%r21, %r20, -1048576;
	mov.b64 	%fd107, {%r19, %r21};
	add.s32 	%r45, %r1, -1022;
$L__BB1_2:
	add.f64 	%fd13, %fd107, 0dBFF0000000000000;
	add.f64 	%fd14, %fd107, 0d3FF0000000000000;
	rcp.approx.ftz.f64 	%fd15, %fd14;
	neg.f64 	%fd16, %fd14;
	fma.rn.f64 	%fd17, %fd16, %fd15, 0d3FF0000000000000;
	fma.rn.f64 	%fd18, %fd17, %fd17, %fd17;
	fma.rn.f64 	%fd19, %fd18, %fd15, %fd15;
	mul.f64 	%fd20, %fd13, %fd19;
	fma.rn.f64 	%fd21, %fd13, %fd19, %fd20;
	mul.f64 	%fd22, %fd21, %fd21;
	fma.rn.f64 	%fd23, %fd22, 0d3EB0F5FF7D2CAFE2, 0d3ED0F5D241AD3B5A;
	fma.rn.f64 	%fd24, %fd23, %fd22, 0d3EF3B20A75488A3F;
	fma.rn.f64 	%fd25, %fd24, %fd22, 0d3F1745CDE4FAECD5;
	fma.rn.f64 	%fd26, %fd25, %fd22, 0d3F3C71C7258A578B;
	fma.rn.f64 	%fd27, %fd26, %fd22, 0d3F6249249242B910;
	fma.rn.f64 	%fd28, %fd27, %fd22, 0d3F89999999999DFB;
	sub.f64 	%fd29, %fd13, %fd21;
	add.f64 	%fd30, %fd29, %fd29;
	neg.f64 	%fd31, %fd21;
	fma.rn.f64 	%fd32, %fd31, %fd13, %fd30;
	mul.f64 	%fd33, %fd19, %fd32;
	fma.rn.f64 	%fd34, %fd22, %fd28, 0d3FB5555555555555;
	mov.f64 	%fd35, 0d3FB5555555555555;
	sub.f64 	%fd36, %fd35, %fd34;
	fma.rn.f64 	%fd37, %fd22, %fd28, %fd36;
	add.f64 	%fd38, %fd37, 0dBC46A4CB00B9E7B0;
	add.f64 	%fd39, %fd34, %fd38;
	sub.f64 	%fd40, %fd34, %fd39;
	add.f64 	%fd41, %fd38, %fd40;
	mul.rn.f64 	%fd42, %fd21, %fd21;
	neg.f64 	%fd43, %fd42;
	fma.rn.f64 	%fd44, %fd21, %fd21, %fd43;
	{
	.reg .b32 %temp; 
	mov.b64 	{%r22, %temp}, %fd33;
	}
	{
	.reg .b32 %temp; 
	mov.b64 	{%temp, %r23}, %fd33;
	}
	add.s32 	%r24, %r23, 1048576;
	mov.b64 	%fd45, {%r22, %r24};
	fma.rn.f64 	%fd46, %fd21, %fd45, %fd44;
	mul.rn.f64 	%fd47, %fd42, %fd21;
	neg.f64 	%fd48, %fd47;
	fma.rn.f64 	%fd49, %fd42, %fd21, %fd48;
	fma.rn.f64 	%fd50, %fd42, %fd33, %fd49;
	fma.rn.f64 	%fd51, %fd46, %fd21, %fd50;
	mul.rn.f64 	%fd52, %fd39, %fd47;
	neg.f64 	%fd53, %fd52;
	fma.rn.f64 	%fd54, %fd39, %fd47, %fd53;
	fma.rn.f64 	%fd55, %fd39, %fd51, %fd54;
	fma.rn.f64 	%fd56, %fd41, %fd47, %fd55;
	add.f64 	%fd57, %fd52, %fd56;
	sub.f64 	%fd58, %fd52, %fd57;
	add.f64 	%fd59, %fd56, %fd58;
	add.f64 	%fd60, %fd21, %fd57;
	sub.f64 	%fd61, %fd21, %fd60;
	add.f64 	%fd62, %fd57, %fd61;
	add.f64 	%fd63, %fd59, %fd62;
	add.f64 	%fd64, %fd33, %fd63;
	add.f64 	%fd65, %fd60, %fd64;
	sub.f64 	%fd66, %fd60, %fd65;
	add.f64 	%fd67, %fd64, %fd66;
	xor.b32  	%r25, %r45, -2147483648;
	mov.b32 	%r26, 1127219200;
	mov.b64 	%fd68, {%r25, %r26};
	mov.b32 	%r27, -2147483648;
	mov.b64 	%fd69, {%r27, %r26};
	sub.f64 	%fd70, %fd68, %fd69;
	fma.rn.f64 	%fd71, %fd70, 0d3FE62E42FEFA39EF, %fd65;
	fma.rn.f64 	%fd72, %fd70, 0dBFE62E42FEFA39EF, %fd71;
	sub.f64 	%fd73, %fd72, %fd65;
	sub.f64 	%fd74, %fd67, %fd73;
	fma.rn.f64 	%fd75, %fd70, 0d3C7ABC9E3B39803F, %fd74;
	add.f64 	%fd76, %fd71, %fd75;
	sub.f64 	%fd77, %fd71, %fd76;
	add.f64 	%fd78, %fd75, %fd77;
	{
	.reg .b32 %temp; 
	mov.b64 	{%temp, %r28}, %fd10;
	}
	{
	.reg .b32 %temp; 
	mov.b64 	{%r29, %temp}, %fd10;
	}
	shl.b32 	%r30, %r28, 1;
	setp.gt.u32 	%p3, %r30, -33554433;
	and.b32  	%r31, %r28, -15728641;
	selp.b32 	%r32, %r31, %r28, %p3;
	mov.b64 	%fd79, {%r29, %r32};
	mul.rn.f64 	%fd80, %fd76, %fd79;
	neg.f64 	%fd81, %fd80;
	fma.rn.f64 	%fd82, %fd76, %fd79, %fd81;
	fma.rn.f64 	%fd83, %fd78, %fd79, %fd82;
	add.f64 	%fd4, %fd80, %fd83;
	sub.f64 	%fd84, %fd80, %fd4;
	add.f64 	%fd5, %fd83, %fd84;
	fma.rn.f64 	%fd85, %fd4, 0d3FF71547652B82FE, 0d4338000000000000;
	{
	.reg .b32 %temp; 
	mov.b64 	{%r5, %temp}, %fd85;
	}
	mov.f64 	%fd86, 0dC338000000000000;
	add.rn.f64 	%fd87, %fd85, %fd86;
	fma.rn.f64 	%fd88, %fd87, 0dBFE62E42FEFA39EF, %fd4;
	fma.rn.f64 	%fd89, %fd87, 0dBC7ABC9E3B39803F, %fd88;
	fma.rn.f64 	%fd90, %fd89, 0d3E5ADE1569CE2BDF, 0d3E928AF3FCA213EA;
	fma.rn.f64 	%fd91, %fd90, %fd89, 0d3EC71DEE62401315;
	fma.rn.f64 	%fd92, %fd91, %fd89, 0d3EFA01997C89EB71;
	fma.rn.f64 	%fd93, %fd92, %fd89, 0d3F2A01A014761F65;
	fma.rn.f64 	%fd94, %fd93, %fd89, 0d3F56C16C1852B7AF;
	fma.rn.f64 	%fd95, %fd94, %fd89, 0d3F81111111122322;
	fma.rn.f64 	%fd96, %fd95, %fd89, 0d3FA55555555502A1;
	fma.rn.f64 	%fd97, %fd96, %fd89, 0d3FC5555555555511;
	fma.rn.f64 	%fd98, %fd97, %fd89, 0d3FE000000000000B;
	fma.rn.f64 	%fd99, %fd98, %fd89, 0d3FF0000000000000;
	fma.rn.f64 	%fd100, %fd99, %fd89, 0d3FF0000000000000;
	{
	.reg .b32 %temp; 
	mov.b64 	{%r6, %temp}, %fd100;
	}
	{
	.reg .b32 %temp; 
	mov.b64 	{%temp, %r7}, %fd100;
	}
	shl.b32 	%r33, %r5, 20;
	add.s32 	%r34, %r33, %r7;
	mov.b64 	%fd108, {%r6, %r34};
	{
	.reg .b32 %temp; 
	mov.b64 	{%temp, %r35}, %fd4;
	}
	mov.b32 	%f2, %r35;
	abs.f32 	%f1, %f2;
	setp.lt.f32 	%p4, %f1, 0f4086232B;
	@%p4 bra 	$L__BB1_5;
	setp.lt.f64 	%p5, %fd4, 0d0000000000000000;
	add.f64 	%fd101, %fd4, 0d7FF0000000000000;
	selp.f64 	%fd108, 0d0000000000000000, %fd101, %p5;
	setp.geu.f32 	%p6, %f1, 0f40874800;
	@%p6 bra 	$L__BB1_5;
	shr.u32 	%r36, %r5, 31;
	add.s32 	%r37, %r5, %r36;
	shr.s32 	%r38, %r37, 1;
	shl.b32 	%r39, %r38, 20;
	add.s32 	%r40, %r7, %r39;
	mov.b64 	%fd102, {%r6, %r40};
	sub.s32 	%r41, %r5, %r38;
	shl.b32 	%r42, %r41, 20;
	add.s32 	%r43, %r42, 1072693248;
	mov.b32 	%r44, 0;
	mov.b64 	%fd103, {%r44, %r43};
	mul.f64 	%fd108, %fd103, %fd102;
$L__BB1_5:
	abs.f64 	%fd104, %fd108;
	setp.eq.f64 	%p7, %fd104, 0d7FF0000000000000;
	fma.rn.f64 	%fd105, %fd108, %fd5, %fd108;
	selp.f64 	%fd106, %fd108, %fd105, %p7;
	st.param.f64 	[func_retval0], %fd106;
	ret;

}


// ===== COMPILED SASS (sm_100) =====

	.target	sm_100

	.elftype	@"ET_EXEC"


//--------------------- .note.nv.tkinfo           --------------------------
	.section	.note.nv.tkinfo,"",@"SHT_NOTE"
	.sectionflags	@"SHF_NOTE_NV_TKINFO"
	.tkinfo
        /*0018*/ 	.word	0x00000002
        /*0030*/ 	.string	""
        /*0030*/ 	.string	"ptxas"
        /*0030*/ 	.string	"Cuda compilation tools, release 13.0, V13.0.88"
        /*0030*/ 	.string	"Build cuda_13.0.r13.0/compiler.36424714_0"
        /*0030*/ 	.string	"-arch sm_100 -m 64 "



//--------------------- .note.nv.cuinfo           --------------------------
	.section	.note.nv.cuinfo,"",@"SHT_NOTE"
	.sectionflags	@"SHF_NOTE_NV_CUINFO"
        /*0018*/ 	.short	0x0002
        /*001a*/ 	.short	0x0064
        /*001c*/ 	.short	0x0082
	.zero		2


//--------------------- .nv.info                  --------------------------
	.section	.nv.info,"",@"SHT_CUDA_INFO"
	.align	4


	//----- nvinfo : EIATTR_REGCOUNT
	.align		4
        /*0000*/ 	.byte	0x04, 0x2f
        /*0002*/ 	.short	(.L_1 - .L_0)
	.align		4
.L_0:
        /*0004*/ 	.word	index@(_Z16tanh_impl_KernelPdiS_)
        /*0008*/ 	.word	0x00000025


	//----- nvinfo : EIATTR_FRAME_SIZE
	.align		4
.L_1:
        /*000c*/ 	.byte	0x04, 0x11
        /*000e*/ 	.short	(.L_3 - .L_2)
	.align		4
.L_2:
        /*0010*/ 	.word	index@($_Z16tanh_impl_KernelPdiS_$__internal_accurate_pow)
        /*0014*/ 	.word	0x00000000


	//----- nvinfo : EIATTR_FRAME_SIZE
	.align		4
.L_3:
        /*0018*/ 	.byte	0x04, 0x11
        /*001a*/ 	.short	(.L_5 - .L_4)
	.align		4
.L_4:
        /*001c*/ 	.word	index@($__internal_0_$__cuda_sm20_div_rn_f64_full)
        /*0020*/ 	.word	0x00000000


	//----- nvinfo : EIATTR_FRAME_SIZE
	.align		4
.L_5:
        /*0024*/ 	.byte	0x04, 0x11
        /*0026*/ 	.short	(.L_7 - .L_6)
	.align		4
.L_6:
        /*0028*/ 	.word	index@(_Z16tanh_impl_KernelPdiS_)
        /*002c*/ 	.word	0x00000000


	//----- nvinfo : EIATTR_MIN_STACK_SIZE
	.align		4
.L_7:
        /*0030*/ 	.byte	0x04, 0x12
        /*0032*/ 	.short	(.L_9 - .L_8)
	.align		4
.L_8:
        /*0034*/ 	.word	index@(_Z16tanh_impl_KernelPdiS_)
        /*0038*/ 	.word	0x00000000
.L_9:


//--------------------- .nv.compat                --------------------------
	.section	.nv.compat,"",@"SHT_CUDA_COMPAT_INFO"
	.align	4
        /*0000*/ 	.byte	0x02, 0x09, 0x00, 0x00, 0x02, 0x02, 0x01, 0x00, 0x02, 0x05, 0x05, 0x00, 0x03, 0x07, 0x01, 0x01
        /*0010*/ 	.byte	0x02, 0x03, 0x00, 0x00, 0x02, 0x06, 0x01, 0x00, 0x04, 0x0b, 0x08, 0x00, 0x01, 0x00, 0x00, 0x00
        /*0020*/ 	.byte	0x00, 0x00, 0x00, 0x00


//--------------------- .nv.info._Z16tanh_impl_KernelPdiS_ --------------------------
	.section	.nv.info._Z16tanh_impl_KernelPdiS_,"",@"SHT_CUDA_INFO"
	.sectionflags	@""
	.align	4


	//----- nvinfo : EIATTR_CUDA_API_VERSION
	.align		4
        /*0000*/ 	.byte	0x04, 0x37
        /*0002*/ 	.short	(.L_11 - .L_10)
.L_10:
        /*0004*/ 	.word	0x00000082


	//----- nvinfo : EIATTR_KPARAM_INFO
	.align		4
.L_11:
        /*0008*/ 	.byte	0x04, 0x17
        /*000a*/ 	.short	(.L_13 - .L_12)
.L_12:
        /*000c*/ 	.word	0x00000000
        /*0010*/ 	.short	0x0002
        /*0012*/ 	.short	0x0010
        /*0014*/ 	.byte	0x00, 0xf5, 0x21, 0x00


	//----- nvinfo : EIATTR_KPARAM_INFO
	.align		4
.L_13:
        /*0018*/ 	.byte	0x04, 0x17
        /*001a*/ 	.short	(.L_15 - .L_14)
.L_14:
        /*001c*/ 	.word	0x00000000
        /*0020*/ 	.short	0x0001
        /*0022*/ 	.short	0x0008
        /*0024*/ 	.byte	0x00, 0xf0, 0x11, 0x00


	//----- nvinfo : EIATTR_KPARAM_INFO
	.align		4
.L_15:
        /*0028*/ 	.byte	0x04, 0x17
        /*002a*/ 	.short	(.L_17 - .L_16)
.L_16:
        /*002c*/ 	.word	0x00000000
        /*0030*/ 	.short	0x0000
        /*0032*/ 	.short	0x0000
        /*0034*/ 	.byte	0x00, 0xf5, 0x21, 0x00


	//----- nvinfo : EIATTR_SPARSE_MMA_MASK
	.align		4
.L_17:
        /*0038*/ 	.byte	0x03, 0x50
        /*003a*/ 	.short	0x0000


	//----- nvinfo : EIATTR_MAXREG_COUNT
	.align		4
        /*003c*/ 	.byte	0x03, 0x1b
        /*003e*/ 	.short	0x00ff


	//----- nvinfo : EIATTR_MERCURY_ISA_VERSION
	.align		4
        /*0040*/ 	.byte	0x03, 0x5f
        /*0042*/ 	.short	0x0101


	//----- nvinfo : EIATTR_VRC_CTA_INIT_COUNT
	.align		4
        /*0044*/ 	.byte	0x02, 0x4a
	.zero		1
	.zero		1


	//----- nvinfo : EIATTR_EXIT_INSTR_OFFSETS
	.align		4
        /*0048*/ 	.byte	0x04, 0x1c
        /*004a*/ 	.short	(.L_19 - .L_18)


	//   ....[0]....
.L_18:
        /*004c*/ 	.word	0x00000b60


	//----- nvinfo : EIATTR_CRS_STACK_SIZE
	.align		4
.L_19:
        /*0050*/ 	.byte	0x04, 0x1e
        /*0052*/ 	.short	(.L_21 - .L_20)
.L_20:
        /*0054*/ 	.word	0x00000000


	//----- nvinfo : EIATTR_CBANK_PARAM_SIZE
	.align		4
.L_21:
        /*0058*/ 	.byte	0x03, 0x19
        /*005a*/ 	.short	0x0018


	//----- nvinfo : EIATTR_PARAM_CBANK
	.align		4
        /*005c*/ 	.byte	0x04, 0x0a
        /*005e*/ 	.short	(.L_23 - .L_22)
	.align		4
.L_22:
        /*0060*/ 	.word	index@(.nv.constant0._Z16tanh_impl_KernelPdiS_)
        /*0064*/ 	.short	0x0380
        /*0066*/ 	.short	0x0018


	//----- nvinfo : EIATTR_SW_WAR
	.align		4
.L_23:
        /*0068*/ 	.byte	0x04, 0x36
        /*006a*/ 	.short	(.L_25 - .L_24)
.L_24:
        /*006c*/ 	.word	0x00000008
.L_25:


//--------------------- .nv.callgraph             --------------------------
	.section	.nv.callgraph,"",@"SHT_CUDA_CALLGRAPH"
	.align	4
	.sectionentsize	8
	.align		4
        /*0000*/ 	.word	0x00000000
	.align		4
        /*0004*/ 	.word	0xffffffff
	.align		4
        /*0008*/ 	.word	0x00000000
	.align		4
        /*000c*/ 	.word	0xfffffffe
	.align		4
        /*0010*/ 	.word	0x00000000
	.align		4
        /*0014*/ 	.word	0xfffffffd
	.align		4
        /*0018*/ 	.word	0x00000000
	.align		4
        /*001c*/ 	.word	0xfffffffc


//--------------------- .text._Z16tanh_impl_KernelPdiS_ --------------------------
	.section	.text._Z16tanh_impl_KernelPdiS_,"ax",@progbits
	.align	128
        .global         _Z16tanh_impl_KernelPdiS_
        .type           _Z16tanh_impl_KernelPdiS_,@function
        .size           _Z16tanh_impl_KernelPdiS_,(.L_x_24 - _Z16tanh_impl_KernelPdiS_)
        .other          _Z16tanh_impl_KernelPdiS_,@"STO_CUDA_ENTRY STV_DEFAULT"
_Z16tanh_impl_KernelPdiS_:
.text._Z16tanh_impl_KernelPdiS_:
[----:B------:R-:W-:Y:S01]  /*0000*/  LDC R1, c[0x0][0x37c] ;  /* 0x0000df00ff017b82 */ /* 0x000fe20000000800 */
[----:B------:R-:W0:Y:S07]  /*0010*/  S2R R30, SR_TID.X ;  /* 0x00000000001e7919 */ /* 0x000e2e0000002100 */
[----:B------:R-:W0:Y:S01]  /*0020*/  S2UR UR6, SR_CTAID.X ;  /* 0x00000000000679c3 */ /* 0x000e220000002500 */
[----:B------:R-:W1:Y:S07]  /*0030*/  LDCU.64 UR4, c[0x0][0x358] ;  /* 0x00006b00ff0477ac */ /* 0x000e6e0008000a00 */
[----:B------:R-:W0:Y:S08]  /*0040*/  LDC R3, c[0x0][0x360] ;  /* 0x0000d800ff037b82 */ /* 0x000e300000000800 */
[----:B------:R-:W2:Y:S01]  /*0050*/  LDC.64 R4, c[0x0][0x380] ;  /* 0x0000e000ff047b82 */ /* 0x000ea20000000a00 */
[----:B0-----:R-:W-:-:S04]  /*0060*/  IMAD R30, R3, UR6, R30 ;  /* 0x00000006031e7c24 */ /* 0x001fc8000f8e021e */
[----:B--2---:R-:W-:-:S06]  /*0070*/  IMAD.WIDE R4, R30, 0x8, R4 ;  /* 0x000000081e047825 */ /* 0x004fcc00078e0204 */
[----:B-1----:R-:W2:Y:S01]  /*0080*/  LDG.E.64 R4, desc[UR4][R4.64] ;  /* 0x0000000404047981 */ /* 0x002ea2000c1e1b00 */
[----:B------:R-:W-:Y:S01]  /*0090*/  BSSY.RECONVERGENT B0, `(.L_x_0) ;  /* 0x0000006000007945 */ /* 0x000fe20003800200 */
[----:B------:R-:W-:Y:S01]  /*00a0*/  MOV R0, 0xf0 ;  /* 0x000000f000007802 */ /* 0x000fe20000000f00 */
[----:B--2---:R-:W-:-:S10]  /*00b0*/  DMUL R2, R4, -2 ;  /* 0xc000000004027828 */ /* 0x004fd40000000000 */
[----:B------:R-:W-:Y:S02]  /*00c0*/  IMAD.MOV.U32 R32, RZ, RZ, R2 ;  /* 0x000000ffff207224 */ /* 0x000fe400078e0002 */
[----:B------:R-:W-:-:S07]  /*00d0*/  IMAD.MOV.U32 R33, RZ, RZ, R3 ;  /* 0x000000ffff217224 */ /* 0x000fce00078e0003 */
[----:B------:R-:W-:Y:S05]  /*00e0*/  CALL.REL.NOINC `($_Z16tanh_impl_KernelPdiS_$__internal_accurate_pow) ;  /* 0x0000001000087944 */ /* 0x000fea0003c00000 */
[----:B------:R-:W-:Y:S05]  /*00f0*/  BSYNC.RECONVERGENT B0 ;  /* 0x0000000000007941 */ /* 0x000fea0003800200 */
.L_x_0:
[----:B------:R-:W-:Y:S01]  /*0100*/  UMOV UR6, 0x8b145769 ;  /* 0x8b14576900067882 */ /* 0x000fe20000000000 */
[----:B------:R-:W-:Y:S01]  /*0110*/  UMOV UR7, 0x4005bf0a ;  /* 0x4005bf0a00077882 */ /* 0x000fe20000000000 */
[----:B------:R-:W-:Y:S01]  /*0120*/  IMAD.MOV.U32 R8, RZ, RZ, R14 ;  /* 0x000000ffff087224 */ /* 0x000fe200078e000e */
[----:B------:R-:W-:Y:S01]  /*0130*/  DADD R6, R2, UR6 ;  /* 0x0000000602067e29 */ /* 0x000fe20008000000 */
[----:B------:R-:W-:Y:S01]  /*0140*/  IMAD.MOV.U32 R9, RZ, RZ, R15 ;  /* 0x000000ffff097224 */ /* 0x000fe200078e000f */
[----:B------:R-:W-:Y:S01]  /*0150*/  BSSY.RECONVERGENT B0, `(.L_x_1) ;  /* 0x0000010000007945 */ /* 0x000fe20003800200 */
[----:B------:R-:W-:Y:S02]  /*0160*/  IMAD.MOV.U32 R10, RZ, RZ, R8 ;  /* 0x000000ffff0a7224 */ /* 0x000fe400078e0008 */
[----:B------:R-:W-:-:S05]  /*0170*/  IMAD.MOV.U32 R11, RZ, RZ, R9 ;  /* 0x000000ffff0b7224 */ /* 0x000fca00078e0009 */
[----:B------:R-:W-:Y:S01]  /*0180*/  LOP3.LUT R31, R7, 0x7ff00000, RZ, 0xc0, !PT ;  /* 0x7ff00000071f7812 */ /* 0x000fe200078ec0ff */
[----:B------:R-:W-:-:S03]  /*0190*/  DADD R6, -RZ, -R4 ;  /* 0x00000000ff067229 */ /* 0x000fc60000000904 */
[----:B------:R-:W-:-:S13]  /*01a0*/  ISETP.NE.AND P0, PT, R31, 0x7ff00000, PT ;  /* 0x7ff000001f00780c */ /* 0x000fda0003f05270 */
[----:B------:R-:W-:Y:S05]  /*01b0*/  @P0 BRA `(.L_x_2) ;  /* 0x0000000000240947 */ /* 0x000fea0003800000 */
[----:B------:R-:W-:-:S14]  /*01c0*/  DSETP.NAN.AND P0, PT, R2, R2, PT ;  /* 0x000000020200722a */ /* 0x000fdc0003f08000 */
[----:B------:R-:W-:Y:S01]  /*01d0*/  @P0 DADD R10, R2, UR6 ;  /* 0x00000006020a0e29 */ /* 0x000fe20008000000 */
[----:B------:R-:W-:Y:S10]  /*01e0*/  @P0 BRA `(.L_x_2) ;  /* 0x0000000000180947 */ /* 0x000ff40003800000 */
[----:B------:R-:W-:Y:S01]  /*01f0*/  DSETP.NEU.AND P0, PT, |R2|, +INF , PT ;  /* 0x7ff000000200742a */ /* 0x000fe20003f0d200 */
[----:B------:R-:W-:Y:S02]  /*0200*/  IMAD.MOV.U32 R10, RZ, RZ, R8 ;  /* 0x000000ffff0a7224 */ /* 0x000fe400078e0008 */
[----:B------:R-:W-:-:S11]  /*0210*/  IMAD.MOV.U32 R11, RZ, RZ, R9 ;  /* 0x000000ffff0b7224 */ /* 0x000fd600078e0009 */
[----:B------:R-:W-:Y:S01]  /*0220*/  @!P0 ISETP.GE.AND P1, PT, R3, RZ, PT ;  /* 0x000000ff0300820c */ /* 0x000fe20003f26270 */
[----:B------:R-:W-:-:S03]  /*0230*/  @!P0 IMAD.MOV.U32 R10, RZ, RZ, RZ ;  /* 0x000000ffff0a8224 */ /* 0x000fc600078e00ff */
[----:B------:R-:W-:-:S09]  /*0240*/  @!P0 SEL R11, RZ, 0x7ff00000, !P1 ;  /* 0x7ff00000ff0b8807 */ /* 0x000fd20004800000 */
.L_x_2:
[----:B------:R-:W-:Y:S05]  /*0250*/  BSYNC.RECONVERGENT B0 ;  /* 0x0000000000007941 */ /* 0x000fea0003800200 */
.L_x_1:
[----:B------:R-:W-:Y:S01]  /*0260*/  BSSY.RECONVERGENT B0, `(.L_x_3) ;  /* 0x0000005000007945 */ /* 0x000fe20003800200 */
[----:B------:R-:W-:Y:S01]  /*0270*/  IMAD.MOV.U32 R32, RZ, RZ, R6 ;  /* 0x000000ffff207224 */ /* 0x000fe200078e0006 */
[----:B------:R-:W-:Y:S01]  /*0280*/  MOV R0, 0x2b0 ;  /* 0x000002b000007802 */ /* 0x000fe20000000f00 */
[----:B------:R-:W-:-:S07]  /*0290*/  IMAD.MOV.U32 R33, RZ, RZ, R7 ;  /* 0x000000ffff217224 */ /* 0x000fce00078e0007 */
[----:B------:R-:W-:Y:S05]  /*02a0*/  CALL.REL.NOINC `($_Z16tanh_impl_KernelPdiS_$__internal_accurate_pow) ;  /* 0x0000000c00987944 */ /* 0x000fea0003c00000 */
[----:B------:R-:W-:Y:S05]  /*02b0*/  BSYNC.RECONVERGENT B0 ;  /* 0x0000000000007941 */ /* 0x000fea0003800200 */
.L_x_3:
[----:B------:R-:W-:Y:S01]  /*02c0*/  UMOV UR6, 0x8b145769 ;  /* 0x8b14576900067882 */ /* 0x000fe20000000000 */
[----:B------:R-:W-:Y:S01]  /*02d0*/  UMOV UR7, 0x4005bf0a ;  /* 0x4005bf0a00077882 */ /* 0x000fe20000000000 */
[----:B------:R-:W-:Y:S01]  /*02e0*/  BSSY.RECONVERGENT B0, `(.L_x_4) ;  /* 0x0000012000007945 */ /* 0x000fe20003800200 */
[----:B------:R-:W-:-:S06]  /*02f0*/  DADD R12, -R4, UR6 ;  /* 0x00000006040c7e29 */ /* 0x000fcc0008000100 */
[----:B------:R-:W-:-:S04]  /*0300*/  MOV R12, R14 ;  /* 0x0000000e000c7202 */ /* 0x000fc80000000f00 */
[----:B------:R-:W-:Y:S01]  /*0310*/  LOP3.LUT R0, R13, 0x7ff00000, RZ, 0xc0, !PT ;  /* 0x7ff000000d007812 */ /* 0x000fe200078ec0ff */
[----:B------:R-:W-:Y:S02]  /*0320*/  IMAD.MOV.U32 R13, RZ, RZ, R15 ;  /* 0x000000ffff0d7224 */ /* 0x000fe400078e000f */
[----:B------:R-:W-:Y:S01]  /*0330*/  IMAD.MOV.U32 R14, RZ, RZ, R12 ;  /* 0x000000ffff0e7224 */ /* 0x000fe200078e000c */
[----:B------:R-:W-:Y:S01]  /*0340*/  ISETP.NE.AND P0, PT, R0, 0x7ff00000, PT ;  /* 0x7ff000000000780c */ /* 0x000fe20003f05270 */
[----:B------:R-:W-:-:S12]  /*0350*/  IMAD.MOV.U32 R15, RZ, RZ, R13 ;  /* 0x000000ffff0f7224 */ /* 0x000fd800078e000d */
[----:B------:R-:W-:Y:S05]  /*0360*/  @P0 BRA `(.L_x_5) ;  /* 0x0000000000240947 */ /* 0x000fea0003800000 */
[----:B------:R-:W-:-:S14]  /*0370*/  DSETP.NAN.AND P0, PT, R4, R4, PT ;  /* 0x000000040400722a */ /* 0x000fdc0003f08000 */
[----:B------:R-:W-:Y:S01]  /*0380*/  @P0 DADD R14, -R4, UR6 ;  /* 0x00000006040e0e29 */ /* 0x000fe20008000100 */
[----:B------:R-:W-:Y:S10]  /*0390*/  @P0 BRA `(.L_x_5) ;  /* 0x0000000000180947 */ /* 0x000ff40003800000 */
[----:B------:R-:W-:Y:S01]  /*03a0*/  DSETP.NEU.AND P0, PT, |R4|, +INF , PT ;  /* 0x7ff000000400742a */ /* 0x000fe20003f0d200 */
[----:B------:R-:W-:Y:S02]  /*03b0*/  IMAD.MOV.U32 R14, RZ, RZ, R12 ;  /* 0x000000ffff0e7224 */ /* 0x000fe400078e000c */
[----:B------:R-:W-:-:S11]  /*03c0*/  IMAD.MOV.U32 R15, RZ, RZ, R13 ;  /* 0x000000ffff0f7224 */ /* 0x000fd600078e000d */
[----:B------:R-:W-:Y:S01]  /*03d0*/  @!P0 ISETP.GE.AND P1, PT, R7, RZ, PT ;  /* 0x000000ff0700820c */ /* 0x000fe20003f26270 */
[----:B------:R-:W-:-:S03]  /*03e0*/  @!P0 IMAD.MOV.U32 R14, RZ, RZ, RZ ;  /* 0x000000ffff0e8224 */ /* 0x000fc600078e00ff */
[----:B------:R-:W-:-:S09]  /*03f0*/  @!P0 SEL R15, RZ, 0x7ff00000, !P1 ;  /* 0x7ff00000ff0f8807 */ /* 0x000fd20004800000 */
.L_x_5:
[----:B------:R-:W-:Y:S05]  /*0400*/  BSYNC.RECONVERGENT B0 ;  /* 0x0000000000007941 */ /* 0x000fea0003800200 */
.L_x_4:
[----:B------:R-:W-:Y:S01]  /*0410*/  DADD R14, R14, R14 ;  /* 0x000000000e0e7229 */ /* 0x000fe2000000000e */
[----:B------:R-:W-:Y:S01]  /*0420*/  IMAD.MOV.U32 R16, RZ, RZ, 0x1 ;  /* 0x00000001ff107424 */ /* 0x000fe200078e00ff */
[----:B------:R-:W-:Y:S01]  /*0430*/  DSETP.NEU.AND P0, PT, R4, RZ, PT ;  /* 0x000000ff0400722a */ /* 0x000fe20003f0d000 */
[----:B------:R-:W-:Y:S01]  /*0440*/  BSSY.RECONVERGENT B0, `(.L_x_6) ;  /* 0x000001d000007945 */ /* 0x000fe20003800200 */
[----:B------:R-:W-:Y:S01]  /*0450*/  DADD R10, -R10, 1 ;  /* 0x3ff000000a0a7429 */ /* 0x000fe20000000100 */
[----:B------:R-:W-:-:S05]  /*0460*/  ISETP.NE.AND P1, PT, R31, 0x7ff00000, PT ;  /* 0x7ff000001f00780c */ /* 0x000fca0003f25270 */
[----:B------:R-:W-:Y:S02]  /*0470*/  FSEL R15, R15, 2, P0 ;  /* 0x400000000f0f7808 */ /* 0x000fe40000000000 */
[----:B------:R-:W-:Y:S01]  /*0480*/  FSEL R14, R14, RZ, P0 ;  /* 0x000000ff0e0e7208 */ /* 0x000fe20000000000 */
[----:B------:R-:W-:Y:S01]  /*0490*/  DSETP.NEU.AND P0, PT, R2, RZ, PT ;  /* 0x000000ff0200722a */ /* 0x000fe20003f0d000 */
[----:B------:R-:W0:Y:S05]  /*04a0*/  MUFU.RCP64H R17, R15 ;  /* 0x0000000f00117308 */ /* 0x000e2a0000001800 */
[----:B------:R-:W-:Y:S02]  /*04b0*/  FSEL R20, R10, RZ, P0 ;  /* 0x000000ff0a147208 */ /* 0x000fe40000000000 */
[----:B------:R-:W-:-:S04]  /*04c0*/  FSEL R21, R11, RZ, P0 ;  /* 0x000000ff0b157208 */ /* 0x000fc80000000000 */
[----:B------:R-:W-:Y:S01]  /*04d0*/  FSETP.GEU.AND P2, PT, |R21|, 6.5827683646048100446e-37, PT ;  /* 0x036000001500780b */ /* 0x000fe20003f4e200 */
[----:B0-----:R-:W-:-:S08]  /*04e0*/  DFMA R18, -R14, R16, 1 ;  /* 0x3ff000000e12742b */ /* 0x001fd00000000110 */
[----:B------:R-:W-:-:S08]  /*04f0*/  DFMA R18, R18, R18, R18 ;  /* 0x000000121212722b */ /* 0x000fd00000000012 */
[----:B------:R-:W-:-:S08]  /*0500*/  DFMA R18, R16, R18, R16 ;  /* 0x000000121012722b */ /* 0x000fd00000000010 */
[----:B------:R-:W-:-:S08]  /*0510*/  DFMA R16, -R14, R18, 1 ;  /* 0x3ff000000e10742b */ /* 0x000fd00000000112 */
[----:B------:R-:W-:-:S08]  /*0520*/  DFMA R16, R18, R16, R18 ;  /* 0x000000101210722b */ /* 0x000fd00000000012 */
[----:B------:R-:W-:-:S08]  /*0530*/  DMUL R10, R16, R20 ;  /* 0x00000014100a7228 */ /* 0x000fd00000000000 */
[----:B------:R-:W-:-:S08]  /*0540*/  DFMA R18, -R14, R10, R20 ;  /* 0x0000000a0e12722b */ /* 0x000fd00000000114 */
[----:B------:R-:W-:-:S10]  /*0550*/  DFMA R10, R16, R18, R10 ;  /* 0x00000012100a722b */ /* 0x000fd4000000000a */
[----:B------:R-:W-:-:S05]  /*0560*/  FFMA R16, RZ, R15, R11 ;  /* 0x0000000fff107223 */ /* 0x000fca000000000b */
[----:B------:R-:W-:-:S13]  /*0570*/  FSETP.GT.AND P0, PT, |R16|, 1.469367938527859385e-39, PT ;  /* 0x001000001000780b */ /* 0x000fda0003f04200 */
[----:B------:R-:W-:Y:S05]  /*0580*/  @P0 BRA P2, `(.L_x_7) ;  /* 0x0000000000200947 */ /* 0x000fea0001000000 */
[----:B------:R-:W-:Y:S01]  /*0590*/  IMAD.MOV.U32 R18, RZ, RZ, R20 ;  /* 0x000000ffff127224 */ /* 0x000fe200078e0014 */
[----:B------:R-:W-:Y:S01]  /*05a0*/  MOV R17, R15 ;  /* 0x0000000f00117202 */ /* 0x000fe20000000f00 */
[----:B------:R-:W-:Y:S01]  /*05b0*/  IMAD.MOV.U32 R19, RZ, RZ, R21 ;  /* 0x000000ffff137224 */ /* 0x000fe200078e0015 */
[----:B------:R-:W-:Y:S01]  /*05c0*/  MOV R24, 0x5f0 ;  /* 0x000005f000187802 */ /* 0x000fe20000000f00 */
[----:B------:R-:W-:-:S07]  /*05d0*/  IMAD.MOV.U32 R16, RZ, RZ, R14 ;  /* 0x000000ffff107224 */ /* 0x000fce00078e000e */
[----:B------:R-:W-:Y:S05]  /*05e0*/  CALL.REL.NOINC `($__internal_0_$__cuda_sm20_div_rn_f64_full) ;  /* 0x0000000400607944 */ /* 0x000fea0003c00000 */
[----:B------:R-:W-:Y:S02]  /*05f0*/  IMAD.MOV.U32 R10, RZ, RZ, R22 ;  /* 0x000000ffff0a7224 */ /* 0x000fe400078e0016 */
[----:B------:R-:W-:-:S07]  /*0600*/  IMAD.MOV.U32 R11, RZ, RZ, R23 ;  /* 0x000000ffff0b7224 */ /* 0x000fce00078e0017 */
.L_x_7:
[----:B------:R-:W-:Y:S05]  /*0610*/  BSYNC.RECONVERGENT B0 ;  /* 0x0000000000007941 */ /* 0x000fea0003800200 */
.L_x_6:
[----:B------:R-:W-:Y:S01]  /*0620*/  BSSY.RECONVERGENT B0, `(.L_x_8) ;  /* 0x000000c000007945 */ /* 0x000fe20003800200 */
[----:B------:R-:W-:-:S03]  /*0630*/  ISETP.NE.AND P2, PT, R0, 0x7ff00000, PT ;  /* 0x7ff000000000780c */ /* 0x000fc60003f45270 */
[----:B------:R-:W-:Y:S10]  /*0640*/  @P1 BRA `(.L_x_9) ;  /* 0x0000000000241947 */ /* 0x000ff40003800000 */
[----:B------:R-:W-:-:S14]  /*0650*/  DSETP.NAN.AND P0, PT, R2, R2, PT ;  /* 0x000000020200722a */ /* 0x000fdc0003f08000 */
[----:B------:R-:W-:Y:S02]  /*0660*/  @P0 IMAD.MOV.U32 R14, RZ, RZ, -0x74eba897 ;  /* 0x8b145769ff0e0424 */ /* 0x000fe400078e00ff */
[----:B------:R-:W-:-:S06]  /*0670*/  @P0 IMAD.MOV.U32 R15, RZ, RZ, 0x4005bf0a ;  /* 0x4005bf0aff0f0424 */ /* 0x000fcc00078e00ff */
[----:B------:R-:W-:Y:S01]  /*0680*/  @P0 DADD R8, R2, R14 ;  /* 0x0000000002080229 */ /* 0x000fe2000000000e */
[----:B------:R-:W-:Y:S10]  /*0690*/  @P0 BRA `(.L_x_9) ;  /* 0x0000000000100947 */ /* 0x000ff40003800000 */
[----:B------:R-:W-:-:S14]  /*06a0*/  DSETP.NEU.AND P0, PT, |R2|, +INF , PT ;  /* 0x7ff000000200742a */ /* 0x000fdc0003f0d200 */
[----:B------:R-:W-:Y:S01]  /*06b0*/  @!P0 ISETP.GE.AND P1, PT, R3, RZ, PT ;  /* 0x000000ff0300820c */ /* 0x000fe20003f26270 */
[----:B------:R-:W-:-:S03]  /*06c0*/  @!P0 IMAD.MOV.U32 R8, RZ, RZ, RZ ;  /* 0x000000ffff088224 */ /* 0x000fc600078e00ff */
[----:B------:R-:W-:-:S09]  /*06d0*/  @!P0 SEL R9, RZ, 0x7ff00000, !P1 ;  /* 0x7ff00000ff098807 */ /* 0x000fd20004800000 */
.L_x_9:
[----:B------:R-:W-:Y:S05]  /*06e0*/  BSYNC.RECONVERGENT B0 ;  /* 0x0000000000007941 */ /* 0x000fea0003800200 */
.L_x_8:
[----:B------:R-:W-:Y:S04]  /*06f0*/  BSSY.RECONVERGENT B0, `(.L_x_10) ;  /* 0x000000b000007945 */ /* 0x000fe80003800200 */
[----:B------:R-:W-:Y:S05]  /*0700*/  @P2 BRA `(.L_x_11) ;  /* 0x0000000000242947 */ /* 0x000fea0003800000 */
[----:B------:R-:W-:-:S14]  /*0710*/  DSETP.NAN.AND P0, PT, R4, R4, PT ;  /* 0x000000040400722a */ /* 0x000fdc0003f08000 */
[----:B------:R-:W-:Y:S02]  /*0720*/  @P0 IMAD.MOV.U32 R14, RZ, RZ, -0x74eba897 ;  /* 0x8b145769ff0e0424 */ /* 0x000fe400078e00ff */
[----:B------:R-:W-:-:S06]  /*0730*/  @P0 IMAD.MOV.U32 R15, RZ, RZ, 0x4005bf0a ;  /* 0x4005bf0aff0f0424 */ /* 0x000fcc00078e00ff */
[----:B------:R-:W-:Y:S01]  /*0740*/  @P0 DADD R12, -R4, R14 ;  /* 0x00000000040c0229 */ /* 0x000fe2000000010e */
[----:B------:R-:W-:Y:S10]  /*0750*/  @P0 BRA `(.L_x_11) ;  /* 0x0000000000100947 */ /* 0x000ff40003800000 */
[----:B------:R-:W-:-:S14]  /*0760*/  DSETP.NEU.AND P0, PT, |R4|, +INF , PT ;  /* 0x7ff000000400742a */ /* 0x000fdc0003f0d200 */
[----:B------:R-:W-:Y:S01]  /*0770*/  @!P0 ISETP.GE.AND P1, PT, R7, RZ, PT ;  /* 0x000000ff0700820c */ /* 0x000fe20003f26270 */
[----:B------:R-:W-:-:S03]  /*0780*/  @!P0 IMAD.MOV.U32 R12, RZ, RZ, RZ ;  /* 0x000000ffff0c8224 */ /* 0x000fc600078e00ff */
[----:B------:R-:W-:-:S09]  /*0790*/  @!P0 SEL R13, RZ, 0x7ff00000, !P1 ;  /* 0x7ff00000ff0d8807 */ /* 0x000fd20004800000 */
.L_x_11:
[----:B------:R-:W-:Y:S05]  /*07a0*/  BSYNC.RECONVERGENT B0 ;  /* 0x0000000000007941 */ /* 0x000fea0003800200 */
.L_x_10:
[----:B------:R-:W-:Y:S01]  /*07b0*/  DADD R12, R12, R12 ;  /* 0x000000000c0c7229 */ /* 0x000fe2000000000c */
[----:B------:R-:W-:Y:S01]  /*07c0*/  IMAD.MOV.U32 R6, RZ, RZ, 0x1 ;  /* 0x00000001ff067424 */ /* 0x000fe200078e00ff */
[----:B------:R-:W-:Y:S01]  /*07d0*/  DSETP.NEU.AND P0, PT, R4, RZ, PT ;  /* 0x000000ff0400722a */ /* 0x000fe20003f0d000 */
[----:B------:R-:W-:Y:S01]  /*07e0*/  BSSY.RECONVERGENT B0, `(.L_x_12) ;  /* 0x000001c000007945 */ /* 0x000fe20003800200 */
[----:B------:R-:W-:-:S06]  /*07f0*/  DADD R8, R8, 1 ;  /* 0x3ff0000008087429 */ /* 0x000fcc0000000000 */
[----:B------:R-:W-:Y:S02]  /*0800*/  FSEL R5, R13, 2, P0 ;  /* 0x400000000d057808 */ /* 0x000fe40000000000 */
[----:B------:R-:W-:Y:S01]  /*0810*/  FSEL R4, R12, RZ, P0 ;  /* 0x000000ff0c047208 */ /* 0x000fe20000000000 */
[----:B------:R-:W-:Y:S01]  /*0820*/  DSETP.NEU.AND P0, PT, R2, RZ, PT ;  /* 0x000000ff0200722a */ /* 0x000fe20003f0d000 */
[----:B------:R-:W0:Y:S04]  /*0830*/  MUFU.RCP64H R7, R5 ;  /* 0x0000000500077308 */ /* 0x000e280000001800 */
[----:B0-----:R-:W-:-:S08]  /*0840*/  DFMA R12, -R4, R6, 1 ;  /* 0x3ff00000040c742b */ /* 0x001fd00000000106 */
[----:B------:R-:W-:-:S08]  /*0850*/  DFMA R12, R12, R12, R12 ;  /* 0x0000000c0c0c722b */ /* 0x000fd0000000000c */
[----:B------:R-:W-:-:S08]  /*0860*/  DFMA R12, R6, R12, R6 ;  /* 0x0000000c060c722b */ /* 0x000fd00000000006 */
[----:B------:R-:W-:-:S08]  /*0870*/  DFMA R6, -R4, R12, 1 ;  /* 0x3ff000000406742b */ /* 0x000fd0000000010c */
[----:B------:R-:W-:Y:S01]  /*0880*/  DFMA R6, R12, R6, R12 ;  /* 0x000000060c06722b */ /* 0x000fe2000000000c */
[----:B------:R-:W-:Y:S02]  /*0890*/  FSEL R12, R8, RZ, P0 ;  /* 0x000000ff080c7208 */ /* 0x000fe40000000000 */
[----:B------:R-:W-:-:S04]  /*08a0*/  FSEL R13, R9, 2, P0 ;  /* 0x40000000090d7808 */ /* 0x000fc80000000000 */
[----:B------:R-:W-:Y:S02]  /*08b0*/  FSETP.GEU.AND P1, PT, |R13|, 6.5827683646048100446e-37, PT ;  /* 0x036000000d00780b */ /* 0x000fe40003f2e200 */
        /* <DEDUP_REMOVED lines=14> */
.L_x_13:
[----:B------:R-:W-:Y:S05]  /*09a0*/  BSYNC.RECONVERGENT B0 ;  /* 0x0000000000007941 */ /* 0x000fea0003800200 */
.L_x_12:
[----:B------:R-:W0:Y:S01]  /*09b0*/  MUFU.RCP64H R5, R3 ;  /* 0x0000000300057308 */ /* 0x000e220000001800 */
[----:B------:R-:W-:Y:S01]  /*09c0*/  IMAD.MOV.U32 R4, RZ, RZ, 0x1 ;  /* 0x00000001ff047424 */ /* 0x000fe200078e00ff */
[----:B------:R-:W-:Y:S01]  /*09d0*/  FSETP.GEU.AND P1, PT, |R11|, 6.5827683646048100446e-37, PT ;  /* 0x036000000b00780b */ /* 0x000fe20003f2e200 */
[----:B------:R-:W-:Y:S04]  /*09e0*/  BSSY.RECONVERGENT B0, `(.L_x_14) ;  /* 0x0000014000007945 */ /* 0x000fe80003800200 */
[----:B0-----:R-:W-:-:S08]  /*09f0*/  DFMA R6, R4, -R2, 1 ;  /* 0x3ff000000406742b */ /* 0x001fd00000000802 */
[----:B------:R-:W-:-:S08]  /*0a00*/  DFMA R6, R6, R6, R6 ;  /* 0x000000060606722b */ /* 0x000fd00000000006 */
[----:B------:R-:W-:-:S08]  /*0a10*/  DFMA R6, R4, R6, R4 ;  /* 0x000000060406722b */ /* 0x000fd00000000004 */
[----:B------:R-:W-:-:S08]  /*0a20*/  DFMA R4, R6, -R2, 1 ;  /* 0x3ff000000604742b */ /* 0x000fd00000000802 */
[----:B------:R-:W-:-:S08]  /*0a30*/  DFMA R4, R6, R4, R6 ;  /* 0x000000040604722b */ /* 0x000fd00000000006 */
[----:B------:R-:W-:-:S08]  /*0a40*/  DMUL R6, R4, R10 ;  /* 0x0000000a04067228 */ /* 0x000fd00000000000 */
[----:B------:R-:W-:-:S08]  /*0a50*/  DFMA R8, R6, -R2, R10 ;  /* 0x800000020608722b */ /* 0x000fd0000000000a */
[----:B------:R-:W-:-:S10]  /*0a60*/  DFMA R4, R4, R8, R6 ;  /* 0x000000080404722b */ /* 0x000fd40000000006 */
[----:B------:R-:W-:-:S05]  /*0a70*/  FFMA R0, RZ, R3, R5 ;  /* 0x00000003ff007223 */ /* 0x000fca0000000005 */
[----:B------:R-:W-:-:S13]  /*0a80*/  FSETP.GT.AND P0, PT, |R0|, 1.469367938527859385e-39, PT ;  /* 0x001000000000780b */ /* 0x000fda0003f04200 */
[----:B------:R-:W-:Y:S05]  /*0a90*/  @P0 BRA P1, `(.L_x_15) ;  /* 0x0000000000200947 */ /* 0x000fea0000800000 */
[----:B------:R-:W-:Y:S01]  /*0aa0*/  IMAD.MOV.U32 R18, RZ, RZ, R10 ;  /* 0x000000ffff127224 */ /* 0x000fe200078e000a */
[----:B------:R-:W-:Y:S01]  /*0ab0*/  MOV R24, 0xb00 ;  /* 0x00000b0000187802 */ /* 0x000fe20000000f00 */
[----:B------:R-:W-:Y:S02]  /*0ac0*/  IMAD.MOV.U32 R19, RZ, RZ, R11 ;  /* 0x000000ffff137224 */ /* 0x000fe400078e000b */
[----:B------:R-:W-:Y:S02]  /*0ad0*/  IMAD.MOV.U32 R16, RZ, RZ, R2 ;  /* 0x000000ffff107224 */ /* 0x000fe400078e0002 */
[----:B------:R-:W-:-:S07]  /*0ae0*/  IMAD.MOV.U32 R17, RZ, RZ, R3 ;  /* 0x000000ffff117224 */ /* 0x000fce00078e0003 */
[----:B------:R-:W-:Y:S05]  /*0af0*/  CALL.REL.NOINC `($__internal_0_$__cuda_sm20_div_rn_f64_full) ;  /* 0x00000000001c7944 */ /* 0x000fea0003c00000 */
[----:B------:R-:W-:Y:S01]  /*0b00*/  MOV R4, R22 ;  /* 0x0000001600047202 */ /* 0x000fe20000000f00 */
[----:B------:R-:W-:-:S07]  /*0b10*/  IMAD.MOV.U32 R5, RZ, RZ, R23 ;  /* 0x000000ffff057224 */ /* 0x000fce00078e0017 */
.L_x_15:
[----:B------:R-:W-:Y:S05]  /*0b20*/  BSYNC.RECONVERGENT B0 ;  /* 0x0000000000007941 */ /* 0x000fea0003800200 */
.L_x_14:
[----:B------:R-:W0:Y:S02]  /*0b30*/  LDC.64 R2, c[0x0][0x390] ;  /* 0x0000e400ff027b82 */ /* 0x000e240000000a00 */
[----:B0-----:R-:W-:-:S05]  /*0b40*/  IMAD.WIDE R30, R30, 0x8, R2 ;  /* 0x000000081e1e7825 */ /* 0x001fca00078e0202 */
[----:B------:R-:W-:Y:S01]  /*0b50*/  STG.E.64 desc[UR4][R30.64], R4 ;  /* 0x000000041e007986 */ /* 0x000fe2000c101b04 */
[----:B------:R-:W-:Y:S05]  /*0b60*/  EXIT ;  /* 0x000000000000794d */ /* 0x000fea0003800000 */
        .weak           $__internal_0_$__cuda_sm20_div_rn_f64_full
        .type           $__internal_0_$__cuda_sm20_div_rn_f64_full,@function
        .size           $__internal_0_$__cuda_sm20_div_rn_f64_full,($_Z16tanh_impl_KernelPdiS_$__internal_accurate_pow - $__internal_0_$__cuda_sm20_div_rn_f64_full)
$__internal_0_$__cuda_sm20_div_rn_f64_full:
[C---:B------:R-:W-:Y:S01]  /*0b70*/  FSETP.GEU.AND P0, PT, |R17|.reuse, 1.469367938527859385e-39, PT ;  /* 0x001000001100780b */ /* 0x040fe20003f0e200 */
[----:B------:R-:W-:Y:S01]  /*0b80*/  IMAD.MOV.U32 R26, RZ, RZ, 0x1 ;  /* 0x00000001ff1a7424 */ /* 0x000fe200078e00ff */
[----:B------:R-:W-:Y:S01]  /*0b90*/  LOP3.LUT R14, R17, 0x800fffff, RZ, 0xc0, !PT ;  /* 0x800fffff110e7812 */ /* 0x000fe200078ec0ff */
[----:B------:R-:W-:Y:S01]  /*0ba0*/  BSSY.RECONVERGENT B1, `(.L_x_16) ;  /* 0x0000054000017945 */ /* 0x000fe20003800200 */
[C---:B------:R-:W-:Y:S02]  /*0bb0*/  FSETP.GEU.AND P3, PT, |R19|.reuse, 1.469367938527859385e-39, PT ;  /* 0x001000001300780b */ /* 0x040fe40003f6e200 */
[----:B------:R-:W-:Y:S01]  /*0bc0*/  LOP3.LUT R15, R14, 0x3ff00000, RZ, 0xfc, !PT ;  /* 0x3ff000000e0f7812 */ /* 0x000fe200078efcff */
[----:B------:R-:W-:Y:S01]  /*0bd0*/  IMAD.MOV.U32 R14, RZ, RZ, R16 ;  /* 0x000000ffff0e7224 */ /* 0x000fe200078e0010 */
[----:B------:R-:W-:Y:S02]  /*0be0*/  LOP3.LUT R23, R19, 0x7ff00000, RZ, 0xc0, !PT ;  /* 0x7ff0000013177812 */ /* 0x000fe400078ec0ff */
[----:B------:R-:W-:-:S03]  /*0bf0*/  LOP3.LUT R34, R17, 0x7ff00000, RZ, 0xc0, !PT ;  /* 0x7ff0000011227812 */ /* 0x000fc600078ec0ff */
[----:B------:R-:W-:Y:S01]  /*0c00*/  @!P0 DMUL R14, R16, 8.98846567431157953865e+307 ;  /* 0x7fe00000100e8828 */ /* 0x000fe20000000000 */
[----:B------:R-:W-:-:S03]  /*0c10*/  ISETP.GE.U32.AND P2, PT, R23, R34, PT ;  /* 0x000000221700720c */ /* 0x000fc60003f46070 */
[----:B------:R-:W-:Y:S01]  /*0c20*/  @!P3 LOP3.LUT R22, R17, 0x7ff00000, RZ, 0xc0, !PT ;  /* 0x7ff000001116b812 */ /* 0x000fe200078ec0ff */
[----:B------:R-:W-:Y:S01]  /*0c30*/  @!P3 IMAD.MOV.U32 R32, RZ, RZ, RZ ;  /* 0x000000ffff20b224 */ /* 0x000fe200078e00ff */
[----:B------:R-:W0:Y:S02]  /*0c40*/  MUFU.RCP64H R27, R15 ;  /* 0x0000000f001b7308 */ /* 0x000e240000001800 */
[----:B------:R-:W-:Y:S01]  /*0c50*/  @!P3 ISETP.GE.U32.AND P4, PT, R23, R22, PT ;  /* 0x000000161700b20c */ /* 0x000fe20003f86070 */
[----:B------:R-:W-:Y:S01]  /*0c60*/  IMAD.MOV.U32 R22, RZ, RZ, 0x1ca00000 ;  /* 0x1ca00000ff167424 */ /* 0x000fe200078e00ff */
[----:B------:R-:W-:-:S04]  /*0c70*/  @!P0 LOP3.LUT R34, R15, 0x7ff00000, RZ, 0xc0, !PT ;  /* 0x7ff000000f228812 */ /* 0x000fc800078ec0ff */
[----:B------:R-:W-:-:S04]  /*0c80*/  @!P3 SEL R25, R22, 0x63400000, !P4 ;  /* 0x634000001619b807 */ /* 0x000fc80006000000 */
[----:B------:R-:W-:-:S04]  /*0c90*/  @!P3 LOP3.LUT R25, R25, 0x80000000, R19, 0xf8, !PT ;  /* 0x800000001919b812 */ /* 0x000fc800078ef813 */
[----:B------:R-:W-:Y:S01]  /*0ca0*/  @!P3 LOP3.LUT R33, R25, 0x100000, RZ, 0xfc, !PT ;  /* 0x001000001921b812 */ /* 0x000fe200078efcff */
[----:B0-----:R-:W-:Y:S01]  /*0cb0*/  DFMA R20, R26, -R14, 1 ;  /* 0x3ff000001a14742b */ /* 0x001fe2000000080e */
[----:B------:R-:W-:-:S07]  /*0cc0*/  IMAD.MOV.U32 R25, RZ, RZ, R23 ;  /* 0x000000ffff197224 */ /* 0x000fce00078e0017 */
[----:B------:R-:W-:-:S08]  /*0cd0*/  DFMA R20, R20, R20, R20 ;  /* 0x000000141414722b */ /* 0x000fd00000000014 */
[----:B------:R-:W-:Y:S01]  /*0ce0*/  DFMA R26, R26, R20, R26 ;  /* 0x000000141a1a722b */ /* 0x000fe2000000001a */
[----:B------:R-:W-:Y:S01]  /*0cf0*/  SEL R21, R22, 0x63400000, !P2 ;  /* 0x6340000016157807 */ /* 0x000fe20005000000 */
[----:B------:R-:W-:-:S03]  /*0d00*/  IMAD.MOV.U32 R20, RZ, RZ, R18 ;  /* 0x000000ffff147224 */ /* 0x000fc600078e0012 */
[----:B------:R-:W-:-:S03]  /*0d10*/  LOP3.LUT R21, R21, 0x800fffff, R19, 0xf8, !PT ;  /* 0x800fffff15157812 */ /* 0x000fc600078ef813 */
[----:B------:R-:W-:-:S03]  /*0d20*/  DFMA R28, R26, -R14, 1 ;  /* 0x3ff000001a1c742b */ /* 0x000fc6000000080e */
[----:B------:R-:W-:-:S05]  /*0d30*/  @!P3 DFMA R20, R20, 2, -R32 ;  /* 0x400000001414b82b */ /* 0x000fca0000000820 */
[----:B------:R-:W-:-:S05]  /*0d40*/  DFMA R28, R26, R28, R26 ;  /* 0x0000001c1a1c722b */ /* 0x000fca000000001a */
[----:B------:R-:W-:-:S03]  /*0d50*/  @!P3 LOP3.LUT R25, R21, 0x7ff00000, RZ, 0xc0, !PT ;  /* 0x7ff000001519b812 */ /* 0x000fc600078ec0ff */
[----:B------:R-:W-:Y:S02]  /*0d60*/  DMUL R26, R28, R20 ;  /* 0x000000141c1a7228 */ /* 0x000fe40000000000 */
[----:B------:R-:W-:-:S05]  /*0d70*/  VIADD R31, R25, 0xffffffff ;  /* 0xffffffff191f7836 */ /* 0x000fca0000000000 */
[----:B------:R-:W-:Y:S01]  /*0d80*/  ISETP.GT.U32.AND P0, PT, R31, 0x7feffffe, PT ;  /* 0x7feffffe1f00780c */ /* 0x000fe20003f04070 */
[----:B------:R-:W-:Y:S01]  /*0d90*/  VIADD R31, R34, 0xffffffff ;  /* 0xffffffff221f7836 */ /* 0x000fe20000000000 */
[----:B------:R-:W-:-:S04]  /*0da0*/  DFMA R32, R26, -R14, R20 ;  /* 0x8000000e1a20722b */ /* 0x000fc80000000014 */
[----:B------:R-:W-:-:S04]  /*0db0*/  ISETP.GT.U32.OR P0, PT, R31, 0x7feffffe, P0 ;  /* 0x7feffffe1f00780c */ /* 0x000fc80000704470 */
[----:B------:R-:W-:-:S09]  /*0dc0*/  DFMA R32, R28, R32, R26 ;  /* 0x000000201c20722b */ /* 0x000fd2000000001a */
[----:B------:R-:W-:Y:S05]  /*0dd0*/  @P0 BRA `(.L_x_17) ;  /* 0x00000000006c0947 */ /* 0x000fea0003800000 */
[----:B------:R-:W-:-:S04]  /*0de0*/  LOP3.LUT R26, R17, 0x7ff00000, RZ, 0xc0, !PT ;  /* 0x7ff00000111a7812 */ /* 0x000fc800078ec0ff */
[CC--:B------:R-:W-:Y:S02]  /*0df0*/  VIADDMNMX R18, R23.reuse, -R26.reuse, 0xb9600000, !PT ;  /* 0xb960000017127446 */ /* 0x0c0fe4000780091a */
[----:B------:R-:W-:Y:S01]  /*0e00*/  ISETP.GE.U32.AND P0, PT, R23, R26, PT ;  /* 0x0000001a1700720c */ /* 0x000fe20003f06070 */
[----:B------:R-:W-:Y:S01]  /*0e10*/  IMAD.MOV.U32 R26, RZ, RZ, RZ ;  /* 0x000000ffff1a7224 */ /* 0x000fe200078e00ff */
[----:B------:R-:W-:Y:S02]  /*0e20*/  VIMNMX R18, PT, PT, R18, 0x46a00000, PT ;  /* 0x46a0000012127848 */ /* 0x000fe40003fe0100 */
[----:B------:R-:W-:-:S04]  /*0e30*/  SEL R19, R22, 0x63400000, !P0 ;  /* 0x6340000016137807 */ /* 0x000fc80004000000 */
[----:B------:R-:W-:-:S05]  /*0e40*/  IADD3 R18, PT, PT, -R19, R18, RZ ;  /* 0x0000001213127210 */ /* 0x000fca0007ffe1ff */
[----:B------:R-:W-:-:S06]  /*0e50*/  VIADD R27, R18, 0x7fe00000 ;  /* 0x7fe00000121b7836 */ /* 0x000fcc0000000000 */
[----:B------:R-:W-:-:S10]  /*0e60*/  DMUL R22, R32, R26 ;  /* 0x0000001a20167228 */ /* 0x000fd40000000000 */
[----:B------:R-:W-:-:S13]  /*0e70*/  FSETP.GTU.AND P0, PT, |R23|, 1.469367938527859385e-39, PT ;  /* 0x001000001700780b */ /* 0x000fda0003f0c200 */
[----:B------:R-:W-:Y:S05]  /*0e80*/  @P0 BRA `(.L_x_18) ;  /* 0x0000000000940947 */ /* 0x000fea0003800000 */
[----:B------:R-:W-:Y:S01]  /*0e90*/  DFMA R14, R32, -R14, R20 ;  /* 0x8000000e200e722b */ /* 0x000fe20000000014 */
[----:B------:R-:W-:-:S09]  /*0ea0*/  IMAD.MOV.U32 R26, RZ, RZ, RZ ;  /* 0x000000ffff1a7224 */ /* 0x000fd200078e00ff */
[C---:B------:R-:W-:Y:S02]  /*0eb0*/  FSETP.NEU.AND P0, PT, R15.reuse, RZ, PT ;  /* 0x000000ff0f00720b */ /* 0x040fe40003f0d000 */
[----:B------:R-:W-:-:S04]  /*0ec0*/  LOP3.LUT R17, R15, 0x80000000, R17, 0x48, !PT ;  /* 0x800000000f117812 */ /* 0x000fc800078e4811 */
[----:B------:R-:W-:-:S07]  /*0ed0*/  LOP3.LUT R27, R17, R27, RZ, 0xfc, !PT ;  /* 0x0000001b111b7212 */ /* 0x000fce00078efcff */
[----:B------:R-:W-:Y:S05]  /*0ee0*/  @!P0 BRA `(.L_x_18) ;  /* 0x00000000007c8947 */ /* 0x000fea0003800000 */
[----:B------:R-:W-:Y:S01]  /*0ef0*/  IMAD.MOV R15, RZ, RZ, -R18 ;  /* 0x000000ffff0f7224 */ /* 0x000fe200078e0a12 */
[----:B------:R-:W-:Y:S01]  /*0f00*/  DMUL.RP R26, R32, R26 ;  /* 0x0000001a201a7228 */ /* 0x000fe20000008000 */
[----:B------:R-:W-:-:S06]  /*0f10*/  IMAD.MOV.U32 R14, RZ, RZ, RZ ;  /* 0x000000ffff0e7224 */ /* 0x000fcc00078e00ff */
[----:B------:R-:W-:-:S03]  /*0f20*/  DFMA R14, R22, -R14, R32 ;  /* 0x8000000e160e722b */ /* 0x000fc60000000020 */
[----:B------:R-:W-:-:S03]  /*0f30*/  LOP3.LUT R17, R27, R17, RZ, 0x3c, !PT ;  /* 0x000000111b117212 */ /* 0x000fc600078e3cff */
[----:B------:R-:W-:-:S04]  /*0f40*/  IADD3 R14, PT, PT, -R18, -0x43300000, RZ ;  /* 0xbcd00000120e7810 */ /* 0x000fc80007ffe1ff */
[----:B------:R-:W-:-:S04]  /*0f50*/  FSETP.NEU.AND P0, PT, |R15|, R14, PT ;  /* 0x0000000e0f00720b */ /* 0x000fc80003f0d200 */
[----:B------:R-:W-:Y:S02]  /*0f60*/  FSEL R22, R26, R22, !P0 ;  /* 0x000000161a167208 */ /* 0x000fe40004000000 */
[----:B------:R-:W-:Y:S01]  /*0f70*/  FSEL R23, R17, R23, !P0 ;  /* 0x0000001711177208 */ /* 0x000fe20004000000 */
[----:B------:R-:W-:Y:S06]  /*0f80*/  BRA `(.L_x_18) ;  /* 0x0000000000547947 */ /* 0x000fec0003800000 */
.L_x_17:
[----:B------:R-:W-:-:S14]  /*0f90*/  DSETP.NAN.AND P0, PT, R18, R18, PT ;  /* 0x000000121200722a */ /* 0x000fdc0003f08000 */
[----:B------:R-:W-:Y:S05]  /*0fa0*/  @P0 BRA `(.L_x_19) ;  /* 0x0000000000440947 */ /* 0x000fea0003800000 */
[----:B------:R-:W-:-:S14]  /*0fb0*/  DSETP.NAN.AND P0, PT, R16, R16, PT ;  /* 0x000000101000722a */ /* 0x000fdc0003f08000 */
[----:B------:R-:W-:Y:S05]  /*0fc0*/  @P0 BRA `(.L_x_20) ;  /* 0x0000000000300947 */ /* 0x000fea0003800000 */
[----:B------:R-:W-:Y:S01]  /*0fd0*/  ISETP.NE.AND P0, PT, R25, R34, PT ;  /* 0x000000221900720c */ /* 0x000fe20003f05270 */
[----:B------:R-:W-:Y:S02]  /*0fe0*/  IMAD.MOV.U32 R22, RZ, RZ, 0x0 ;  /* 0x00000000ff167424 */ /* 0x000fe400078e00ff */
[----:B------:R-:W-:-:S10]  /*0ff0*/  IMAD.MOV.U32 R23, RZ, RZ, -0x80000 ;  /* 0xfff80000ff177424 */ /* 0x000fd400078e00ff */
[----:B------:R-:W-:Y:S05]  /*1000*/  @!P0 BRA `(.L_x_18) ;  /* 0x0000000000348947 */ /* 0x000fea0003800000 */
[----:B------:R-:W-:Y:S02]  /*1010*/  ISETP.NE.AND P0, PT, R25, 0x7ff00000, PT ;  /* 0x7ff000001900780c */ /* 0x000fe40003f05270 */
[----:B------:R-:W-:Y:S02]  /*1020*/  LOP3.LUT R23, R19, 0x80000000, R17, 0x48, !PT ;  /* 0x8000000013177812 */ /* 0x000fe400078e4811 */
[----:B------:R-:W-:-:S13]  /*1030*/  ISETP.EQ.OR P0, PT, R34, RZ, !P0 ;  /* 0x000000ff2200720c */ /* 0x000fda0004702670 */
[----:B------:R-:W-:Y:S01]  /*1040*/  @P0 LOP3.LUT R14, R23, 0x7ff00000, RZ, 0xfc, !PT ;  /* 0x7ff00000170e0812 */ /* 0x000fe200078efcff */
[----:B------:R-:W-:Y:S02]  /*1050*/  @!P0 IMAD.MOV.U32 R22, RZ, RZ, RZ ;  /* 0x000000ffff168224 */ /* 0x000fe400078e00ff */
[----:B------:R-:W-:Y:S01]  /*1060*/  @P0 IMAD.MOV.U32 R22, RZ, RZ, RZ ;  /* 0x000000ffff160224 */ /* 0x000fe200078e00ff */
[----:B------:R-:W-:Y:S01]  /*1070*/  @P0 MOV R23, R14 ;  /* 0x0000000e00170202 */ /* 0x000fe20000000f00 */
[----:B------:R-:W-:Y:S06]  /*1080*/  BRA `(.L_x_18) ;  /* 0x0000000000147947 */ /* 0x000fec0003800000 */
.L_x_20:
[----:B------:R-:W-:Y:S01]  /*1090*/  LOP3.LUT R23, R17, 0x80000, RZ, 0xfc, !PT ;  /* 0x0008000011177812 */ /* 0x000fe200078efcff */
[----:B------:R-:W-:Y:S01]  /*10a0*/  IMAD.MOV.U32 R22, RZ, RZ, R16 ;  /* 0x000000ffff167224 */ /* 0x000fe200078e0010 */
[----:B------:R-:W-:Y:S06]  /*10b0*/  BRA `(.L_x_18) ;  /* 0x0000000000087947 */ /* 0x000fec0003800000 */
.L_x_19:
[----:B------:R-:W-:Y:S01]  /*10c0*/  LOP3.LUT R23, R19, 0x80000, RZ, 0xfc, !PT ;  /* 0x0008000013177812 */ /* 0x000fe200078efcff */
[----:B------:R-:W-:-:S07]  /*10d0*/  IMAD.MOV.U32 R22, RZ, RZ, R18 ;  /* 0x000000ffff167224 */ /* 0x000fce00078e0012 */
.L_x_18:
[----:B------:R-:W-:Y:S05]  /*10e0*/  BSYNC.RECONVERGENT B1 ;  /* 0x0000000000017941 */ /* 0x000fea0003800200 */
.L_x_16:
[----:B------:R-:W-:-:S04]  /*10f0*/  IMAD.MOV.U32 R25, RZ, RZ, 0x0 ;  /* 0x00000000ff197424 */ /* 0x000fc800078e00ff */
[----:B------:R-:W-:Y:S05]  /*1100*/  RET.REL.NODEC R24 `(_Z16tanh_impl_KernelPdiS_) ;  /* 0xffffffec18bc7950 */ /* 0x000fea0003c3ffff */
        .type           $_Z16tanh_impl_KernelPdiS_$__internal_accurate_pow,@function
        .size           $_Z16tanh_impl_KernelPdiS_$__internal_accurate_pow,(.L_x_24 - $_Z16tanh_impl_KernelPdiS_$__internal_accurate_pow)
$_Z16tanh_impl_KernelPdiS_$__internal_accurate_pow:
[----:B------:R-:W0:Y:S01]  /*1110*/  MUFU.RCP64H R17, 2.3591403961181640625 ;  /* 0x4002df8500117908 */ /* 0x000e220000001800 */
[----:B------:R-:W-:Y:S01]  /*1120*/  IMAD.MOV.U32 R12, RZ, RZ, 0x458a2bb4 ;  /* 0x458a2bb4ff0c7424 */ /* 0x000fe200078e00ff */
[----:B------:R-:W-:Y:S01]  /*1130*/  UMOV UR6, 0x2c515da4 ;  /* 0x2c515da400067882 */ /* 0x000fe20000000000 */
[----:B------:R-:W-:Y:S01]  /*1140*/  IMAD.MOV.U32 R13, RZ, RZ, 0x4002df85 ;  /* 0x4002df85ff0d7424 */ /* 0x000fe200078e00ff */
[----:B------:R-:W-:Y:S01]  /*1150*/  UMOV UR7, 0x3fd6fc2a ;  /* 0x3fd6fc2a00077882 */ /* 0x000fe20000000000 */
[----:B------:R-:W-:Y:S01]  /*1160*/  IMAD.MOV.U32 R16, RZ, RZ, RZ ;  /* 0x000000ffff107224 */ /* 0x000fe200078e00ff */
[----:B------:R-:W-:Y:S01]  /*1170*/  UMOV UR8, 0x7d2cafe2 ;  /* 0x7d2cafe200087882 */ /* 0x000fe20000000000 */
[----:B------:R-:W-:Y:S01]  /*1180*/  IMAD.MOV.U32 R14, RZ, RZ, 0x41ad3b5a ;  /* 0x41ad3b5aff0e7424 */ /* 0x000fe200078e00ff */
[----:B------:R-:W-:Y:S01]  /*1190*/  UMOV UR9, 0x3eb0f5ff ;  /* 0x3eb0f5ff00097882 */ /* 0x000fe20000000000 */
[----:B------:R-:W-:Y:S02]  /*11a0*/  IMAD.MOV.U32 R15, RZ, RZ, 0x3ed0f5d2 ;  /* 0x3ed0f5d2ff0f7424 */ /* 0x000fe400078e00ff */
[----:B0-----:R-:W-:-:S08]  /*11b0*/  DFMA R12, R16, -R12, 1 ;  /* 0x3ff00000100c742b */ /* 0x001fd0000000080c */
[----:B------:R-:W-:-:S08]  /*11c0*/  DFMA R12, R12, R12, R12 ;  /* 0x0000000c0c0c722b */ /* 0x000fd0000000000c */
[----:B------:R-:W-:-:S08]  /*11d0*/  DFMA R16, R16, R12, R16 ;  /* 0x0000000c1010722b */ /* 0x000fd00000000010 */
[----:B------:R-:W-:-:S08]  /*11e0*/  DMUL R12, R16, UR6 ;  /* 0x00000006100c7c28 */ /* 0x000fd00008000000 */
[----:B------:R-:W-:-:S08]  /*11f0*/  DFMA R12, R16, UR6, R12 ;  /* 0x00000006100c7c2b */ /* 0x000fd0000800000c */
[CC--:B------:R-:W-:Y:S02]  /*1200*/  DMUL R18, R12.reuse, R12.reuse ;  /* 0x0000000c0c127228 */ /* 0x0c0fe40000000000 */
[C---:B------:R-:W-:Y:S02]  /*1210*/  DADD R22, -R12.reuse, UR6 ;  /* 0x000000060c167e29 */ /* 0x040fe40008000100 */
[----:B------:R-:W-:-:S04]  /*1220*/  DMUL R26, R12, R12 ;  /* 0x0000000c0c1a7228 */ /* 0x000fc80000000000 */
[----:B------:R-:W-:Y:S01]  /*1230*/  DFMA R14, R18, UR8, R14 ;  /* 0x00000008120e7c2b */ /* 0x000fe2000800000e */
[----:B------:R-:W-:Y:S01]  /*1240*/  UMOV UR8, 0x75488a3f ;  /* 0x75488a3f00087882 */ /* 0x000fe20000000000 */
[----:B------:R-:W-:Y:S01]  /*1250*/  UMOV UR9, 0x3ef3b20a ;  /* 0x3ef3b20a00097882 */ /* 0x000fe20000000000 */
[----:B------:R-:W-:-:S05]  /*1260*/  DADD R22, R22, R22 ;  /* 0x0000000016167229 */ /* 0x000fca0000000016 */
[----:B------:R-:W-:Y:S01]  /*1270*/  DFMA R14, R18, R14, UR8 ;  /* 0x00000008120e7e2b */ /* 0x000fe2000800000e */
[----:B------:R-:W-:Y:S01]  /*1280*/  UMOV UR8, 0xe4faecd5 ;  /* 0xe4faecd500087882 */ /* 0x000fe20000000000 */
[----:B------:R-:W-:Y:S01]  /*1290*/  UMOV UR9, 0x3f1745cd ;  /* 0x3f1745cd00097882 */ /* 0x000fe20000000000 */
[----:B------:R-:W-:Y:S01]  /*12a0*/  DFMA R24, -R12, UR6, R22 ;  /* 0x000000060c187c2b */ /* 0x000fe20008000116 */
[----:B------:R-:W-:Y:S01]  /*12b0*/  UMOV UR6, 0xb9e7b0 ;  /* 0x00b9e7b000067882 */ /* 0x000fe20000000000 */
[----:B------:R-:W-:-:S03]  /*12c0*/  UMOV UR7, 0x3c46a4cb ;  /* 0x3c46a4cb00077882 */ /* 0x000fc60000000000 */
[----:B------:R-:W-:Y:S01]  /*12d0*/  DFMA R14, R18, R14, UR8 ;  /* 0x00000008120e7e2b */ /* 0x000fe2000800000e */
[----:B------:R-:W-:Y:S01]  /*12e0*/  UMOV UR8, 0x258a578b ;  /* 0x258a578b00087882 */ /* 0x000fe20000000000 */
[----:B------:R-:W-:Y:S01]  /*12f0*/  UMOV UR9, 0x3f3c71c7 ;  /* 0x3f3c71c700097882 */ /* 0x000fe20000000000 */
[----:B------:R-:W-:-:S05]  /*1300*/  DMUL R16, R16, R24 ;  /* 0x0000001810107228 */ /* 0x000fca0000000000 */
[----:B------:R-:W-:Y:S01]  /*1310*/  DFMA R14, R18, R14, UR8 ;  /* 0x00000008120e7e2b */ /* 0x000fe2000800000e */
[----:B------:R-:W-:Y:S01]  /*1320*/  UMOV UR8, 0x9242b910 ;  /* 0x9242b91000087882 */ /* 0x000fe20000000000 */
[----:B------:R-:W-:-:S03]  /*1330*/  UMOV UR9, 0x3f624924 ;  /* 0x3f62492400097882 */ /* 0x000fc60000000000 */
[----:B------:R-:W-:Y:S01]  /*1340*/  VIADD R25, R17, 0x100000 ;  /* 0x0010000011197836 */ /* 0x000fe20000000000 */
[----:B------:R-:W-:Y:S02]  /*1350*/  MOV R24, R16 ;  /* 0x0000001000187202 */ /* 0x000fe40000000f00 */
[----:B------:R-:W-:Y:S01]  /*1360*/  DFMA R14, R18, R14, UR8 ;  /* 0x00000008120e7e2b */ /* 0x000fe2000800000e */
[----:B------:R-:W-:Y:S01]  /*1370*/  UMOV UR8, 0x99999dfb ;  /* 0x99999dfb00087882 */ /* 0x000fe20000000000 */
[----:B------:R-:W-:-:S06]  /*1380*/  UMOV UR9, 0x3f899999 ;  /* 0x3f89999900097882 */ /* 0x000fcc0000000000 */
[----:B------:R-:W-:Y:S01]  /*1390*/  DFMA R20, R18, R14, UR8 ;  /* 0x0000000812147e2b */ /* 0x000fe2000800000e */
[----:B------:R-:W-:Y:S01]  /*13a0*/  UMOV UR8, 0x55555555 ;  /* 0x5555555500087882 */ /* 0x000fe20000000000 */
[----:B------:R-:W-:-:S06]  /*13b0*/  UMOV UR9, 0x3fb55555 ;  /* 0x3fb5555500097882 */ /* 0x000fcc0000000000 */
[----:B------:R-:W-:-:S08]  /*13c0*/  DFMA R14, R18, R20, UR8 ;  /* 0x00000008120e7e2b */ /* 0x000fd00008000014 */
[----:B------:R-:W-:-:S08]  /*13d0*/  DADD R22, -R14, UR8 ;  /* 0x000000080e167e29 */ /* 0x000fd00008000100 */
[----:B------:R-:W-:Y:S02]  /*13e0*/  DFMA R20, R18, R20, R22 ;  /* 0x000000141214722b */ /* 0x000fe40000000016 */
[C---:B------:R-:W-:Y:S02]  /*13f0*/  DMUL R18, R12.reuse, R26 ;  /* 0x0000001a0c127228 */ /* 0x040fe40000000000 */
[----:B------:R-:W-:-:S04]  /*1400*/  DFMA R22, R12, R12, -R26 ;  /* 0x0000000c0c16722b */ /* 0x000fc8000000081a */
[----:B------:R-:W-:Y:S01]  /*1410*/  DADD R20, R20, -UR6 ;  /* 0x8000000614147e29 */ /* 0x000fe20008000000 */
[----:B------:R-:W-:Y:S01]  /*1420*/  UMOV UR6, 0x0 ;  /* 0x0000000000067882 */ /* 0x000fe20000000000 */
[C---:B------:R-:W-:Y:S01]  /*1430*/  DFMA R28, R12.reuse, R26, -R18 ;  /* 0x0000001a0c1c722b */ /* 0x040fe20000000812 */
[----:B------:R-:W-:Y:S01]  /*1440*/  UMOV UR7, 0x3ff00000 ;  /* 0x3ff0000000077882 */ /* 0x000fe20000000000 */
[----:B------:R-:W-:-:S04]  /*1450*/  DFMA R22, R12, R24, R22 ;  /* 0x000000180c16722b */ /* 0x000fc80000000016 */
[----:B------:R-:W-:Y:S02]  /*1460*/  DADD R24, R14, R20 ;  /* 0x000000000e187229 */ /* 0x000fe40000000014 */
[----:B------:R-:W-:-:S06]  /*1470*/  DFMA R28, R16, R26, R28 ;  /* 0x0000001a101c722b */ /* 0x000fcc000000001c */
[----:B------:R-:W-:Y:S02]  /*1480*/  DMUL R26, R24, R18 ;  /* 0x00000012181a7228 */ /* 0x000fe40000000000 */
[----:B------:R-:W-:Y:S02]  /*1490*/  DFMA R22, R12, R22, R28 ;  /* 0x000000160c16722b */ /* 0x000fe4000000001c */
[----:B------:R-:W-:-:S04]  /*14a0*/  DADD R28, R14, -R24 ;  /* 0x000000000e1c7229 */ /* 0x000fc80000000818 */
[----:B------:R-:W-:-:S04]  /*14b0*/  DFMA R14, R24, R18, -R26 ;  /* 0x00000012180e722b */ /* 0x000fc8000000081a */
[----:B------:R-:W-:-:S04]  /*14c0*/  DADD R28, R20, R28 ;  /* 0x00000000141c7229 */ /* 0x000fc8000000001c */
[----:B------:R-:W-:-:S08]  /*14d0*/  DFMA R14, R24, R22, R14 ;  /* 0x00000016180e722b */ /* 0x000fd0000000000e */
[----:B------:R-:W-:-:S08]  /*14e0*/  DFMA R28, R28, R18, R14 ;  /* 0x000000121c1c722b */ /* 0x000fd0000000000e */
[----:B------:R-:W-:-:S08]  /*14f0*/  DADD R18, R26, R28 ;  /* 0x000000001a127229 */ /* 0x000fd0000000001c */
[--C-:B------:R-:W-:Y:S02]  /*1500*/  DADD R14, R12, R18.reuse ;  /* 0x000000000c0e7229 */ /* 0x100fe40000000012 */
[----:B------:R-:W-:-:S06]  /*1510*/  DADD R26, R26, -R18 ;  /* 0x000000001a1a7229 */ /* 0x000fcc0000000812 */
[----:B------:R-:W-:Y:S02]  /*1520*/  DADD R12, R12, -R14 ;  /* 0x000000000c0c7229 */ /* 0x000fe4000000080e */
[----:B------:R-:W-:-:S06]  /*1530*/  DADD R26, R28, R26 ;  /* 0x000000001c1a7229 */ /* 0x000fcc000000001a */
[----:B------:R-:W-:-:S08]  /*1540*/  DADD R12, R18, R12 ;  /* 0x00000000120c7229 */ /* 0x000fd0000000000c */
[----:B------:R-:W-:-:S08]  /*1550*/  DADD R12, R26, R12 ;  /* 0x000000001a0c7229 */ /* 0x000fd0000000000c */
[----:B------:R-:W-:Y:S01]  /*1560*/  DADD R20, R16, R12 ;  /* 0x0000000010147229 */ /* 0x000fe2000000000c */
[----:B------:R-:W-:Y:S02]  /*1570*/  IMAD.MOV.U32 R16, RZ, RZ, -0x105c611 ;  /* 0xfefa39efff107424 */ /* 0x000fe400078e00ff */
[----:B------:R-:W-:Y:S02]  /*1580*/  IMAD.MOV.U32 R17, RZ, RZ, 0x3fe62e42 ;  /* 0x3fe62e42ff117424 */ /* 0x000fe400078e00ff */
[----:B------:R-:W-:-:S03]  /*1590*/  IMAD.MOV.U32 R12, RZ, RZ, -0x105c611 ;  /* 0xfefa39efff0c7424 */ /* 0x000fc600078e00ff */
[----:B------:R-:W-:Y:S01]  /*15a0*/  DADD R18, R14, R20 ;  /* 0x000000000e127229 */ /* 0x000fe20000000014 */
[----:B------:R-:W-:-:S07]  /*15b0*/  IMAD.MOV.U32 R13, RZ, RZ, 0x3fe62e42 ;  /* 0x3fe62e42ff0d7424 */ /* 0x000fce00078e00ff */
[--C-:B------:R-:W-:Y:S02]  /*15c0*/  DFMA R16, R16, UR6, R18.reuse ;  /* 0x0000000610107c2b */ /* 0x100fe40008000012 */
[----:B------:R-:W-:-:S06]  /*15d0*/  DADD R14, R14, -R18 ;  /* 0x000000000e0e7229 */ /* 0x000fcc0000000812 */
[----:B------:R-:W-:Y:S02]  /*15e0*/  DFMA R22, -R12, 1, R16 ;  /* 0x3ff000000c16782b */ /* 0x000fe40000000110 */
[----:B------:R-:W-:Y:S01]  /*15f0*/  DADD R14, R20, R14 ;  /* 0x00000000140e7229 */ /* 0x000fe2000000000e */
[----:B------:R-:W-:Y:S02]  /*1600*/  IMAD.MOV.U32 R20, RZ, RZ, 0x3b39803f ;  /* 0x3b39803fff147424 */ /* 0x000fe400078e00ff */
[----:B------:R-:W-:-:S03]  /*1610*/  IMAD.MOV.U32 R21, RZ, RZ, 0x3c7abc9e ;  /* 0x3c7abc9eff157424 */ /* 0x000fc600078e00ff */
[----:B------:R-:W-:-:S08]  /*1620*/  DADD R22, -R18, R22 ;  /* 0x0000000012167229 */ /* 0x000fd00000000116 */
[----:B------:R-:W-:-:S08]  /*1630*/  DADD R14, R14, -R22 ;  /* 0x000000000e0e7229 */ /* 0x000fd00000000816 */
[----:B------:R-:W-:Y:S01]  /*1640*/  DFMA R20, R20, UR6, R14 ;  /* 0x0000000614147c2b */ /* 0x000fe2000800000e */
[----:B------:R-:W-:Y:S01]  /*1650*/  UMOV UR6, 0x3b39803f ;  /* 0x3b39803f00067882 */ /* 0x000fe20000000000 */
[C---:B------:R-:W-:Y:S01]  /*1660*/  IMAD.SHL.U32 R15, R33.reuse, 0x2, RZ ;  /* 0x00000002210f7824 */ /* 0x040fe200078e00ff */
[----:B------:R-:W-:Y:S01]  /*1670*/  LOP3.LUT R14, R33, 0xff0fffff, RZ, 0xc0, !PT ;  /* 0xff0fffff210e7812 */ /* 0x000fe200078ec0ff */
[----:B------:R-:W-:-:S03]  /*1680*/  UMOV UR7, 0x3c7abc9e ;  /* 0x3c7abc9e00077882 */ /* 0x000fc60000000000 */
[----:B------:R-:W-:Y:S01]  /*1690*/  ISETP.GT.U32.AND P0, PT, R15, -0x2000001, PT ;  /* 0xfdffffff0f00780c */ /* 0x000fe20003f04070 */
[----:B------:R-:W-:-:S03]  /*16a0*/  DADD R18, R16, R20 ;  /* 0x0000000010127229 */ /* 0x000fc60000000014 */
[----:B------:R-:W-:-:S05]  /*16b0*/  SEL R33, R14, R33, P0 ;  /* 0x000000210e217207 */ /* 0x000fca0000000000 */
[----:B------:R-:W-:Y:S02]  /*16c0*/  DADD R16, R16, -R18 ;  /* 0x0000000010107229 */ /* 0x000fe40000000812 */
[----:B------:R-:W-:-:S06]  /*16d0*/  DMUL R14, R18, R32 ;  /* 0x00000020120e7228 */ /* 0x000fcc0000000000 */
[----:B------:R-:W-:Y:S02]  /*16e0*/  DADD R20, R20, R16 ;  /* 0x0000000014147229 */ /* 0x000fe40000000010 */
[----:B------:R-:W-:-:S08]  /*16f0*/  DFMA R18, R18, R32, -R14 ;  /* 0x000000201212722b */ /* 0x000fd0000000080e */
[----:B------:R-:W-:Y:S01]  /*1700*/  DFMA R20, R20, R32, R18 ;  /* 0x000000201414722b */ /* 0x000fe20000000012 */
[----:B------:R-:W-:Y:S02]  /*1710*/  IMAD.MOV.U32 R18, RZ, RZ, 0x652b82fe ;  /* 0x652b82feff127424 */ /* 0x000fe400078e00ff */
[----:B------:R-:W-:-:S05]  /*1720*/  IMAD.MOV.U32 R19, RZ, RZ, 0x3ff71547 ;  /* 0x3ff71547ff137424 */ /* 0x000fca00078e00ff */
[----:B------:R-:W-:-:S08]  /*1730*/  DADD R16, R14, R20 ;  /* 0x000000000e107229 */ /* 0x000fd00000000014 */
[----:B------:R-:W-:Y:S02]  /*1740*/  DFMA R18, R16, R18, 6.75539944105574400000e+15 ;  /* 0x433800001012742b */ /* 0x000fe40000000012 */
[----:B------:R-:W-:Y:S01]  /*1750*/  FSETP.GEU.AND P0, PT, |R17|, 4.1917929649353027344, PT ;  /* 0x4086232b1100780b */ /* 0x000fe20003f0e200 */
[----:B------:R-:W-:-:S05]  /*1760*/  DADD R14, R14, -R16 ;  /* 0x000000000e0e7229 */ /* 0x000fca0000000810 */
[----:B------:R-:W-:-:S03]  /*1770*/  DADD R22, R18, -6.75539944105574400000e+15 ;  /* 0xc338000012167429 */ /* 0x000fc60000000000 */
[----:B------:R-:W-:-:S05]  /*1780*/  DADD R20, R20, R14 ;  /* 0x0000000014147229 */ /* 0x000fca000000000e */
[----:B------:R-:W-:-:S08]  /*1790*/  DFMA R12, R22, -R12, R16 ;  /* 0x8000000c160c722b */ /* 0x000fd00000000010 */
[----:B------:R-:W-:Y:S01]  /*17a0*/  DFMA R12, R22, -UR6, R12 ;  /* 0x80000006160c7c2b */ /* 0x000fe2000800000c */
[----:B------:R-:W-:Y:S01]  /*17b0*/  UMOV UR6, 0x69ce2bdf ;  /* 0x69ce2bdf00067882 */ /* 0x000fe20000000000 */
[----:B------:R-:W-:Y:S01]  /*17c0*/  MOV R22, 0xfca213ea ;  /* 0xfca213ea00167802 */ /* 0x000fe20000000f00 */
[----:B------:R-:W-:Y:S01]  /*17d0*/  IMAD.MOV.U32 R23, RZ, RZ, 0x3e928af3 ;  /* 0x3e928af3ff177424 */ /* 0x000fe200078e00ff */
[----:B------:R-:W-:-:S05]  /*17e0*/  UMOV UR7, 0x3e5ade15 ;  /* 0x3e5ade1500077882 */ /* 0x000fca0000000000 */
[----:B------:R-:W-:Y:S01]  /*17f0*/  DFMA R22, R12, UR6, R22 ;  /* 0x000000060c167c2b */ /* 0x000fe20008000016 */
[----:B------:R-:W-:Y:S01]  /*1800*/  UMOV UR6, 0x62401315 ;  /* 0x6240131500067882 */ /* 0x000fe20000000000 */
[----:B------:R-:W-:-:S06]  /*1810*/  UMOV UR7, 0x3ec71dee ;  /* 0x3ec71dee00077882 */ /* 0x000fcc0000000000 */
[----:B------:R-:W-:Y:S01]  /*1820*/  DFMA R22, R12, R22, UR6 ;  /* 0x000000060c167e2b */ /* 0x000fe20008000016 */
        /* <DEDUP_REMOVED lines=20> */
[----:B------:R-:W-:-:S08]  /*1970*/  DFMA R22, R12, R22, UR6 ;  /* 0x000000060c167e2b */ /* 0x000fd00008000016 */
[----:B------:R-:W-:-:S08]  /*1980*/  DFMA R22, R12, R22, 1 ;  /* 0x3ff000000c16742b */ /* 0x000fd00000000016 */
[----:B------:R-:W-:-:S10]  /*1990*/  DFMA R12, R12, R22, 1 ;  /* 0x3ff000000c0c742b */ /* 0x000fd40000000016 */
[----:B------:R-:W-:Y:S02]  /*19a0*/  IMAD R15, R18, 0x100000, R13 ;  /* 0x00100000120f7824 */ /* 0x000fe400078e020d */
[----:B------:R-:W-:Y:S01]  /*19b0*/  IMAD.MOV.U32 R14, RZ, RZ, R12 ;  /* 0x000000ffff0e7224 */ /* 0x000fe200078e000c */
[----:B------:R-:W-:Y:S06]  /*19c0*/  @!P0 BRA `(.L_x_21) ;  /* 0x0000000000308947 */ /* 0x000fec0003800000 */
[----:B------:R-:W-:Y:S01]  /*19d0*/  FSETP.GEU.AND P1, PT, |R17|, 4.2275390625, PT ;  /* 0x408748001100780b */ /* 0x000fe20003f2e200 */
[C---:B------:R-:W-:Y:S02]  /*19e0*/  DADD R22, R16.reuse, +INF ;  /* 0x7ff0000010167429 */ /* 0x040fe40000000000 */
[----:B------:R-:W-:-:S08]  /*19f0*/  DSETP.GEU.AND P0, PT, R16, RZ, PT ;  /* 0x000000ff1000722a */ /* 0x000fd00003f0e000 */
[----:B------:R-:W-:Y:S02]  /*1a00*/  FSEL R15, R23, RZ, P0 ;  /* 0x000000ff170f7208 */ /* 0x000fe40000000000 */
[----:B------:R-:W-:-:S04]  /*1a10*/  @!P1 LEA.HI R14, R18, R18, RZ, 0x1 ;  /* 0x00000012120e9211 */ /* 0x000fc800078f08ff */
[----:B------:R-:W-:Y:S02]  /*1a20*/  @!P1 SHF.R.S32.HI R17, RZ, 0x1, R14 ;  /* 0x00000001ff119819 */ /* 0x000fe4000001140e */
[----:B------:R-:W-:-:S03]  /*1a30*/  FSEL R14, R22, RZ, P0 ;  /* 0x000000ff160e7208 */ /* 0x000fc60000000000 */
[----:B------:R-:W-:Y:S02]  /*1a40*/  @!P1 IMAD.IADD R16, R18, 0x1, -R17 ;  /* 0x0000000112109824 */ /* 0x000fe400078e0a11 */
[----:B------:R-:W-:-:S03]  /*1a50*/  @!P1 IMAD R13, R17, 0x100000, R13 ;  /* 0x00100000110d9824 */ /* 0x000fc600078e020d */
[----:B------:R-:W-:Y:S01]  /*1a60*/  @!P1 LEA R17, R16, 0x3ff00000, 0x14 ;  /* 0x3ff0000010119811 */ /* 0x000fe200078ea0ff */
[----:B------:R-:W-:-:S06]  /*1a70*/  @!P1 IMAD.MOV.U32 R16, RZ, RZ, RZ ;  /* 0x000000ffff109224 */ /* 0x000fcc00078e00ff */
[----:B------:R-:W-:-:S11]  /*1a80*/  @!P1 DMUL R14, R12, R16 ;  /* 0x000000100c0e9228 */ /* 0x000fd60000000000 */
.L_x_21:
[----:B------:R-:W-:Y:S01]  /*1a90*/  DFMA R20, R20, R14, R14 ;  /* 0x0000000e1414722b */ /* 0x000fe2000000000e */
[----:B------:R-:W-:Y:S01]  /*1aa0*/  IMAD.MOV.U32 R12, RZ, RZ, R0 ;  /* 0x000000ffff0c7224 */ /* 0x000fe200078e0000 */
[----:B------:R-:W-:Y:S01]  /*1ab0*/  DSETP.NEU.AND P0, PT, |R14|, +INF , PT ;  /* 0x7ff000000e00742a */ /* 0x000fe20003f0d200 */
[----:B------:R-:W-:-:S07]  /*1ac0*/  IMAD.MOV.U32 R13, RZ, RZ, 0x0 ;  /* 0x00000000ff0d7424 */ /* 0x000fce00078e00ff */
[----:B------:R-:W-:Y:S02]  /*1ad0*/  FSEL R14, R14, R20, !P0 ;  /* 0x000000140e0e7208 */ /* 0x000fe40004000000 */
[----:B------:R-:W-:Y:S01]  /*1ae0*/  FSEL R15, R15, R21, !P0 ;  /* 0x000000150f0f7208 */ /* 0x000fe20004000000 */
[----:B------:R-:W-:Y:S06]  /*1af0*/  RET.REL.NODEC R12 `(_Z16tanh_impl_KernelPdiS_) ;  /* 0xffffffe40c407950 */ /* 0x000fec0003c3ffff */
.L_x_22:
[----:B------:R-:W-:-:S00]  /*1b00*/  BRA `(.L_x_22) ;  /* 0xfffffffc00fc7947 */ /* 0x000fc0000383ffff */
[----:B------:R-:W-:-:S00]  /*1b10*/  NOP ;  /* 0x0000000000007918 */ /* 0x000fc00000000000 */
        /* <DEDUP_REMOVED lines=14> */
.L_x_24:


//--------------------- .nv.shared.reserved.0     --------------------------
	.section	.nv.shared.reserved.0,"aw",@nobits
	.weak		__nv_reservedSMEM_offset_0_alias
	.size		__nv_reservedSMEM_offset_0_alias, 0, 64
	.other		__nv_reservedSMEM_offset_0_alias,@"STO_CUDA_RESERVED_SHARED STV_DEFAULT"
__nv_reservedSMEM_offset_0_alias:
	.zero		0
	.zero		64


//--------------------- .nv.constant0._Z16tanh_impl_KernelPdiS_ --------------------------
	.section	.nv.constant0._Z16tanh_impl_KernelPdiS_,"a",@progbits
	.sectionflags	@""
	.align	4
.nv.constant0._Z16tanh_impl_KernelPdiS_:
	.zero		920


//--------------------- SYMBOLS --------------------------

	.type		.nv.reservedSmem.offset0,@object
	.size		.nv.reservedSmem.offset0,0x4
